//
// Generated by NVIDIA NVVM Compiler
//
// Compiler Build ID: CL-36424714
// Cuda compilation tools, release 13.0, V13.0.88
// Based on NVVM 20.0.0
//

.version 9.0
.target sm_100
.address_size 64

	// .globl	_Z11gemm_kernelIfLm128ELm128ELm8ELm8ELm8EEvPT_S1_S1_mmm
.extern .func __assertfail
(
	.param .b64 __assertfail_param_0,
	.param .b64 __assertfail_param_1,
	.param .b32 __assertfail_param_2,
	.param .b64 __assertfail_param_3,
	.param .b64 __assertfail_param_4
)
;
.global .align 1 .b8 __unnamed_1[218] = {118, 111, 105, 100, 32, 103, 101, 109, 109, 95, 107, 101, 114, 110, 101, 108, 40, 84, 32, 42, 44, 32, 84, 32, 42, 44, 32, 84, 32, 42, 44, 32, 117, 110, 115, 105, 103, 110, 101, 100, 32, 108, 111, 110, 103, 44, 32, 117, 110, 115, 105, 103, 110, 101, 100, 32, 108, 111, 110, 103, 44, 32, 117, 110, 115, 105, 103, 110, 101, 100, 32, 108, 111, 110, 103, 41, 32, 91, 119, 105, 116, 104, 32, 84, 32, 61, 32, 102, 108, 111, 97, 116, 59, 32, 117, 110, 115, 105, 103, 110, 101, 100, 32, 108, 111, 110, 103, 32, 66, 77, 32, 61, 32, 49, 50, 56, 85, 76, 59, 32, 117, 110, 115, 105, 103, 110, 101, 100, 32, 108, 111, 110, 103, 32, 66, 78, 32, 61, 32, 49, 50, 56, 85, 76, 59, 32, 117, 110, 115, 105, 103, 110, 101, 100, 32, 108, 111, 110, 103, 32, 66, 75, 32, 61, 32, 56, 85, 76, 59, 32, 117, 110, 115, 105, 103, 110, 101, 100, 32, 108, 111, 110, 103, 32, 84, 77, 32, 61, 32, 56, 85, 76, 59, 32, 117, 110, 115, 105, 103, 110, 101, 100, 32, 108, 111, 110, 103, 32, 84, 78, 32, 61, 32, 56, 85, 76, 93};
// _ZZ11gemm_kernelIfLm128ELm128ELm8ELm8ELm8EEvPT_S1_S1_mmmE2As has been demoted
// _ZZ11gemm_kernelIfLm128ELm128ELm8ELm8ELm8EEvPT_S1_S1_mmmE2Bs has been demoted
.global .align 1 .b8 $str[34] = {110, 117, 109, 84, 104, 114, 101, 97, 100, 115, 66, 108, 111, 99, 107, 116, 105, 108, 101, 32, 61, 61, 32, 98, 108, 111, 99, 107, 68, 105, 109, 46, 120};
.global .align 1 .b8 $str$1[27] = {47, 116, 109, 112, 47, 115, 97, 115, 115, 95, 99, 117, 95, 56, 105, 101, 107, 109, 109, 105, 106, 47, 107, 46, 99, 117};

.visible .entry _Z11gemm_kernelIfLm128ELm128ELm8ELm8ELm8EEvPT_S1_S1_mmm(
	.param .u64 .ptr .align 1 _Z11gemm_kernelIfLm128ELm128ELm8ELm8ELm8EEvPT_S1_S1_mmm_param_0,
	.param .u64 .ptr .align 1 _Z11gemm_kernelIfLm128ELm128ELm8ELm8ELm8EEvPT_S1_S1_mmm_param_1,
	.param .u64 .ptr .align 1 _Z11gemm_kernelIfLm128ELm128ELm8ELm8ELm8EEvPT_S1_S1_mmm_param_2,
	.param .u64 _Z11gemm_kernelIfLm128ELm128ELm8ELm8ELm8EEvPT_S1_S1_mmm_param_3,
	.param .u64 _Z11gemm_kernelIfLm128ELm128ELm8ELm8ELm8EEvPT_S1_S1_mmm_param_4,
	.param .u64 _Z11gemm_kernelIfLm128ELm128ELm8ELm8ELm8EEvPT_S1_S1_mmm_param_5
)
{
	.reg .pred 	%p<7>;
	.reg .b32 	%r<79>;
	.reg .b32 	%f<483>;
	.reg .b64 	%rd<79>;
	// demoted variable
	.shared .align 4 .b8 _ZZ11gemm_kernelIfLm128ELm128ELm8ELm8ELm8EEvPT_S1_S1_mmmE2As[8192];
	// demoted variable
	.shared .align 4 .b8 _ZZ11gemm_kernelIfLm128ELm128ELm8ELm8ELm8EEvPT_S1_S1_mmmE2Bs[8192];
	ld.param.u64 	%rd9, [_Z11gemm_kernelIfLm128ELm128ELm8ELm8ELm8EEvPT_S1_S1_mmm_param_0];
	ld.param.u64 	%rd10, [_Z11gemm_kernelIfLm128ELm128ELm8ELm8ELm8EEvPT_S1_S1_mmm_param_1];
	mov.u32 	%r15, %ntid.x;
	setp.eq.s32 	%p1, %r15, 256;
	@%p1 bra 	$L__BB0_2;
	mov.u64 	%rd14, $str;
	cvta.global.u64 	%rd15, %rd14;
	mov.u64 	%rd16, $str$1;
	cvta.global.u64 	%rd17, %rd16;
	mov.u64 	%rd18, __unnamed_1;
	cvta.global.u64 	%rd19, %rd18;
	{ // callseq 0, 0
	.param .b64 param0;
	st.param.b64 	[param0], %rd15;
	.param .b64 param1;
	st.param.b64 	[param1], %rd17;
	.param .b32 param2;
	st.param.b32 	[param2], 33;
	.param .b64 param3;
	st.param.b64 	[param3], %rd19;
	.param .b64 param4;
	st.param.b64 	[param4], 1;
	call.uni 
	__assertfail, 
	(
	param0, 
	param1, 
	param2, 
	param3, 
	param4
	);
	} // callseq 0
$L__BB0_2:
	ld.param.u64 	%rd70, [_Z11gemm_kernelIfLm128ELm128ELm8ELm8ELm8EEvPT_S1_S1_mmm_param_5];
	mov.u32 	%r16, %tid.x;
	mov.u32 	%r17, %ctaid.y;
	shl.b32 	%r18, %r17, 7;
	cvt.u64.u32 	%rd20, %r18;
	mul.lo.s64 	%rd21, %rd70, %rd20;
	cvta.to.global.u64 	%rd22, %rd9;
	shl.b64 	%rd23, %rd21, 2;
	add.s64 	%rd77, %rd22, %rd23;
	mov.u32 	%r19, %ctaid.x;
	mul.wide.u32 	%rd24, %r19, 512;
	cvta.to.global.u64 	%rd25, %rd10;
	add.s64 	%rd78, %rd25, %rd24;
	shr.u32 	%r1, %r16, 1;
	and.b32  	%r2, %r16, 1;
	shr.u32 	%r3, %r16, 5;
	and.b32  	%r4, %r16, 31;
	setp.lt.u64 	%p2, %rd70, 8;
	@%p2 bra 	$L__BB0_4;
	ld.param.u64 	%rd71, [_Z11gemm_kernelIfLm128ELm128ELm8ELm8ELm8EEvPT_S1_S1_mmm_param_5];
	ld.param.u64 	%rd66, [_Z11gemm_kernelIfLm128ELm128ELm8ELm8ELm8EEvPT_S1_S1_mmm_param_4];
	shl.b32 	%r20, %r2, 2;
	shl.b32 	%r21, %r2, 4;
	shl.b32 	%r22, %r1, 5;
	or.b32  	%r23, %r22, %r21;
	mov.u32 	%r24, _ZZ11gemm_kernelIfLm128ELm128ELm8ELm8ELm8EEvPT_S1_S1_mmmE2As;
	add.s32 	%r25, %r24, %r23;
	cvt.u64.u32 	%rd26, %r1;
	cvt.u64.u32 	%rd27, %r20;
	mad.lo.s64 	%rd28, %rd71, %rd26, %rd27;
	shl.b64 	%rd29, %rd28, 2;
	add.s64 	%rd30, %rd77, %rd29;
	ld.global.v4.f32 	{%f257, %f258, %f259, %f260}, [%rd30];
	st.shared.v4.f32 	[%r25], {%f257, %f258, %f259, %f260};
	shl.b32 	%r26, %r4, 2;
	shl.b32 	%r27, %r4, 4;
	shl.b32 	%r28, %r3, 9;
	or.b32  	%r29, %r28, %r27;
	mov.u32 	%r30, _ZZ11gemm_kernelIfLm128ELm128ELm8ELm8ELm8EEvPT_S1_S1_mmmE2Bs;
	add.s32 	%r31, %r30, %r29;
	cvt.u64.u32 	%rd31, %r3;
	cvt.u64.u32 	%rd32, %r26;
	mad.lo.s64 	%rd33, %rd66, %rd31, %rd32;
	shl.b64 	%rd34, %rd33, 2;
	add.s64 	%rd35, %rd78, %rd34;
	ld.global.v4.f32 	{%f261, %f262, %f263, %f264}, [%rd35];
	st.shared.v4.f32 	[%r31], {%f261, %f262, %f263, %f264};
$L__BB0_4:
	ld.param.u64 	%rd72, [_Z11gemm_kernelIfLm128ELm128ELm8ELm8ELm8EEvPT_S1_S1_mmm_param_5];
	bar.sync 	0;
	setp.eq.s64 	%p3, %rd72, 0;
	mov.f32 	%f419, 0f00000000;
	mov.f32 	%f420, %f419;
	mov.f32 	%f421, %f419;
	mov.f32 	%f422, %f419;
	mov.f32 	%f423, %f419;
	mov.f32 	%f424, %f419;
	mov.f32 	%f425, %f419;
	mov.f32 	%f426, %f419;
	mov.f32 	%f427, %f419;
	mov.f32 	%f428, %f419;
	mov.f32 	%f429, %f419;
	mov.f32 	%f430, %f419;
	mov.f32 	%f431, %f419;
	mov.f32 	%f432, %f419;
	mov.f32 	%f433, %f419;
	mov.f32 	%f434, %f419;
	mov.f32 	%f435, %f419;
	mov.f32 	%f436, %f419;
	mov.f32 	%f437, %f419;
	mov.f32 	%f438, %f419;
	mov.f32 	%f439, %f419;
	mov.f32 	%f440, %f419;
	mov.f32 	%f441, %f419;
	mov.f32 	%f442, %f419;
	mov.f32 	%f443, %f419;
	mov.f32 	%f444, %f419;
	mov.f32 	%f445, %f419;
	mov.f32 	%f446, %f419;
	mov.f32 	%f447, %f419;
	mov.f32 	%f448, %f419;
	mov.f32 	%f449, %f419;
	mov.f32 	%f450, %f419;
	mov.f32 	%f451, %f419;
	mov.f32 	%f452, %f419;
	mov.f32 	%f453, %f419;
	mov.f32 	%f454, %f419;
	mov.f32 	%f455, %f419;
	mov.f32 	%f456, %f419;
	mov.f32 	%f457, %f419;
	mov.f32 	%f458, %f419;
	mov.f32 	%f459, %f419;
	mov.f32 	%f460, %f419;
	mov.f32 	%f461, %f419;
	mov.f32 	%f462, %f419;
	mov.f32 	%f463, %f419;
	mov.f32 	%f464, %f419;
	mov.f32 	%f465, %f419;
	mov.f32 	%f466, %f419;
	mov.f32 	%f467, %f419;
	mov.f32 	%f468, %f419;
	mov.f32 	%f469, %f419;
	mov.f32 	%f470, %f419;
	mov.f32 	%f471, %f419;
	mov.f32 	%f472, %f419;
	mov.f32 	%f473, %f419;
	mov.f32 	%f474, %f419;
	mov.f32 	%f475, %f419;
	mov.f32 	%f476, %f419;
	mov.f32 	%f477, %f419;
	mov.f32 	%f478, %f419;
	mov.f32 	%f479, %f419;
	mov.f32 	%f480, %f419;
	mov.f32 	%f481, %f419;
	mov.f32 	%f482, %f419;
	@%p3 bra 	$L__BB0_11;
	mov.b32 	%r75, 0;
	mov.b64 	%rd76, 0;
	mov.f32 	%f419, 0f00000000;
	cvt.u64.u32 	%rd39, %r1;
	mov.u32 	%r76, %r75;
$L__BB0_6:
	ld.param.u64 	%rd73, [_Z11gemm_kernelIfLm128ELm128ELm8ELm8ELm8EEvPT_S1_S1_mmm_param_5];
	ld.param.u64 	%rd67, [_Z11gemm_kernelIfLm128ELm128ELm8ELm8ELm8EEvPT_S1_S1_mmm_param_4];
	shl.b64 	%rd37, %rd67, 5;
	add.s64 	%rd78, %rd78, %rd37;
	xor.b32  	%r7, %r76, 1;
	add.s64 	%rd38, %rd76, 8;
	setp.ge.u64 	%p4, %rd38, %rd73;
	@%p4 bra 	$L__BB0_8;
	ld.param.u64 	%rd74, [_Z11gemm_kernelIfLm128ELm128ELm8ELm8ELm8EEvPT_S1_S1_mmm_param_5];
	ld.param.u64 	%rd68, [_Z11gemm_kernelIfLm128ELm128ELm8ELm8ELm8EEvPT_S1_S1_mmm_param_4];
	shl.b32 	%r35, %r16, 2;
	and.b32  	%r36, %r35, 4;
	shl.b32 	%r37, %r16, 4;
	and.b32  	%r38, %r37, 16;
	shl.b32 	%r39, %r1, 5;
	or.b32  	%r40, %r39, %r38;
	mov.u32 	%r41, _ZZ11gemm_kernelIfLm128ELm128ELm8ELm8ELm8EEvPT_S1_S1_mmmE2As;
	add.s32 	%r42, %r41, %r40;
	shl.b32 	%r43, %r7, 12;
	add.s32 	%r44, %r42, %r43;
	cvt.u64.u32 	%rd40, %r36;
	mad.lo.s64 	%rd41, %rd74, %rd39, %rd40;
	shl.b64 	%rd42, %rd41, 2;
	add.s64 	%rd43, %rd77, %rd42;
	ld.global.v4.f32 	{%f267, %f268, %f269, %f270}, [%rd43+32];
	st.shared.v4.f32 	[%r44], {%f267, %f268, %f269, %f270};
	shr.u32 	%r45, %r16, 5;
	and.b32  	%r46, %r35, 124;
	and.b32  	%r47, %r37, 496;
	shl.b32 	%r48, %r45, 9;
	or.b32  	%r49, %r48, %r47;
	mov.u32 	%r50, _ZZ11gemm_kernelIfLm128ELm128ELm8ELm8ELm8EEvPT_S1_S1_mmmE2Bs;
	add.s32 	%r51, %r50, %r49;
	add.s32 	%r52, %r51, %r43;
	cvt.u64.u32 	%rd44, %r45;
	cvt.u64.u32 	%rd45, %r46;
	mad.lo.s64 	%rd46, %rd68, %rd44, %rd45;
	shl.b64 	%rd47, %rd46, 2;
	add.s64 	%rd48, %rd78, %rd47;
	ld.global.v4.f32 	{%f271, %f272, %f273, %f274}, [%rd48];
	st.shared.v4.f32 	[%r52], {%f271, %f272, %f273, %f274};
$L__BB0_8:
	shl.b32 	%r54, %r76, 12;
	mov.u32 	%r55, %tid.x;
	shl.b32 	%r56, %r55, 4;
	and.b32  	%r57, %r56, 16128;
	mov.u32 	%r58, _ZZ11gemm_kernelIfLm128ELm128ELm8ELm8ELm8EEvPT_S1_S1_mmmE2As;
	add.s32 	%r59, %r58, %r57;
	add.s32 	%r8, %r59, %r54;
	shl.b32 	%r60, %r55, 5;
	and.b32  	%r61, %r60, 480;
	mov.u32 	%r62, _ZZ11gemm_kernelIfLm128ELm128ELm8ELm8ELm8EEvPT_S1_S1_mmmE2Bs;
	add.s32 	%r63, %r61, %r62;
	add.s32 	%r64, %r63, %r54;
	add.s32 	%r77, %r64, 16;
	mov.b32 	%r78, 128;
$L__BB0_9:
	add.s32 	%r65, %r8, %r78;
	ld.shared.f32 	%f275, [%r65+-128];
	ld.shared.f32 	%f276, [%r65+-96];
	ld.shared.f32 	%f277, [%r65+-64];
	ld.shared.f32 	%f278, [%r65+-32];
	ld.shared.f32 	%f279, [%r65];
	ld.shared.f32 	%f280, [%r65+32];
	ld.shared.f32 	%f281, [%r65+64];
	ld.shared.f32 	%f282, [%r65+96];
	ld.shared.f32 	%f283, [%r77+-16];
	ld.shared.f32 	%f284, [%r77+-12];
	ld.shared.f32 	%f285, [%r77+-8];
	ld.shared.f32 	%f286, [%r77+-4];
	ld.shared.f32 	%f287, [%r77];
	ld.shared.f32 	%f288, [%r77+4];
	ld.shared.f32 	%f289, [%r77+8];
	ld.shared.f32 	%f290, [%r77+12];
	fma.rn.f32 	%f482, %f275, %f283, %f482;
	fma.rn.f32 	%f481, %f275, %f284, %f481;
	fma.rn.f32 	%f480, %f275, %f285, %f480;
	fma.rn.f32 	%f479, %f275, %f286, %f479;
	fma.rn.f32 	%f478, %f275, %f287, %f478;
	fma.rn.f32 	%f477, %f275, %f288, %f477;
	fma.rn.f32 	%f476, %f275, %f289, %f476;
	fma.rn.f32 	%f475, %f275, %f290, %f475;
	fma.rn.f32 	%f474, %f276, %f283, %f474;
	fma.rn.f32 	%f473, %f276, %f284, %f473;
	fma.rn.f32 	%f472, %f276, %f285, %f472;
	fma.rn.f32 	%f471, %f276, %f286, %f471;
	fma.rn.f32 	%f470, %f276, %f287, %f470;
	fma.rn.f32 	%f469, %f276, %f288, %f469;
	fma.rn.f32 	%f468, %f276, %f289, %f468;
	fma.rn.f32 	%f467, %f276, %f290, %f467;
	fma.rn.f32 	%f466, %f277, %f283, %f466;
	fma.rn.f32 	%f465, %f277, %f284, %f465;
	fma.rn.f32 	%f464, %f277, %f285, %f464;
	fma.rn.f32 	%f463, %f277, %f286, %f463;
	fma.rn.f32 	%f462, %f277, %f287, %f462;
	fma.rn.f32 	%f461, %f277, %f288, %f461;
	fma.rn.f32 	%f460, %f277, %f289, %f460;
	fma.rn.f32 	%f459, %f277, %f290, %f459;
	fma.rn.f32 	%f458, %f278, %f283, %f458;
	fma.rn.f32 	%f457, %f278, %f284, %f457;
	fma.rn.f32 	%f456, %f278, %f285, %f456;
	fma.rn.f32 	%f455, %f278, %f286, %f455;
	fma.rn.f32 	%f454, %f278, %f287, %f454;
	fma.rn.f32 	%f453, %f278, %f288, %f453;
	fma.rn.f32 	%f452, %f278, %f289, %f452;
	fma.rn.f32 	%f451, %f278, %f290, %f451;
	fma.rn.f32 	%f450, %f279, %f283, %f450;
	fma.rn.f32 	%f449, %f279, %f284, %f449;
	fma.rn.f32 	%f448, %f279, %f285, %f448;
	fma.rn.f32 	%f447, %f279, %f286, %f447;
	fma.rn.f32 	%f446, %f279, %f287, %f446;
	fma.rn.f32 	%f445, %f279, %f288, %f445;
	fma.rn.f32 	%f444, %f279, %f289, %f444;
	fma.rn.f32 	%f443, %f279, %f290, %f443;
	fma.rn.f32 	%f442, %f280, %f283, %f442;
	fma.rn.f32 	%f441, %f280, %f284, %f441;
	fma.rn.f32 	%f440, %f280, %f285, %f440;
	fma.rn.f32 	%f439, %f280, %f286, %f439;
	fma.rn.f32 	%f438, %f280, %f287, %f438;
	fma.rn.f32 	%f437, %f280, %f288, %f437;
	fma.rn.f32 	%f436, %f280, %f289, %f436;
	fma.rn.f32 	%f435, %f280, %f290, %f435;
	fma.rn.f32 	%f434, %f281, %f283, %f434;
	fma.rn.f32 	%f433, %f281, %f284, %f433;
	fma.rn.f32 	%f432, %f281, %f285, %f432;
	fma.rn.f32 	%f431, %f281, %f286, %f431;
	fma.rn.f32 	%f430, %f281, %f287, %f430;
	fma.rn.f32 	%f429, %f281, %f288, %f429;
	fma.rn.f32 	%f428, %f281, %f289, %f428;
	fma.rn.f32 	%f427, %f281, %f290, %f427;
	fma.rn.f32 	%f426, %f282, %f283, %f426;
	fma.rn.f32 	%f425, %f282, %f284, %f425;
	fma.rn.f32 	%f424, %f282, %f285, %f424;
	fma.rn.f32 	%f423, %f282, %f286, %f423;
	fma.rn.f32 	%f422, %f282, %f287, %f422;
	fma.rn.f32 	%f421, %f282, %f288, %f421;
	fma.rn.f32 	%f420, %f282, %f289, %f420;
	fma.rn.f32 	%f419, %f282, %f290, %f419;
	add.s32 	%r78, %r78, 4;
	add.s32 	%r77, %r77, 512;
	setp.ne.s32 	%p5, %r78, 160;
	@%p5 bra 	$L__BB0_9;
	ld.param.u64 	%rd75, [_Z11gemm_kernelIfLm128ELm128ELm8ELm8ELm8EEvPT_S1_S1_mmm_param_5];
	bar.sync 	0;
	add.s32 	%r75, %r75, 8;
	cvt.u64.u32 	%rd76, %r75;
	setp.gt.u64 	%p6, %rd75, %rd76;
	add.s64 	%rd77, %rd77, 32;
	mov.u32 	%r76, %r7;
	@%p6 bra 	$L__BB0_6;
$L__BB0_11:
	ld.param.u64 	%rd69, [_Z11gemm_kernelIfLm128ELm128ELm8ELm8ELm8EEvPT_S1_S1_mmm_param_4];
	ld.param.u64 	%rd65, [_Z11gemm_kernelIfLm128ELm128ELm8ELm8ELm8EEvPT_S1_S1_mmm_param_2];
	mov.u32 	%r66, %ctaid.x;
	mul.wide.u32 	%rd49, %r66, 128;
	cvta.to.global.u64 	%rd50, %rd65;
	mov.u32 	%r67, %tid.x;
	shr.u32 	%r68, %r67, 1;
	and.b32  	%r69, %r68, 504;
	shl.b32 	%r70, %r67, 3;
	and.b32  	%r71, %r70, 120;
	cvt.u64.u32 	%rd51, %r71;
	mov.u32 	%r72, %ctaid.y;
	shl.b32 	%r73, %r72, 7;
	add.s32 	%r74, %r69, %r73;
	or.b64  	%rd52, %rd49, %rd51;
	cvt.u64.u32 	%rd53, %r74;
	mad.lo.s64 	%rd54, %rd69, %rd53, %rd52;
	shl.b64 	%rd55, %rd54, 2;
	add.s64 	%rd56, %rd50, %rd55;
	st.global.v4.f32 	[%rd56], {%f482, %f481, %f480, %f479};
	st.global.v4.f32 	[%rd56+16], {%f478, %f477, %f476, %f475};
	shl.b64 	%rd57, %rd69, 2;
	add.s64 	%rd58, %rd56, %rd57;
	st.global.v4.f32 	[%rd58], {%f474, %f473, %f472, %f471};
	st.global.v4.f32 	[%rd58+16], {%f470, %f469, %f468, %f467};
	add.s64 	%rd59, %rd58, %rd57;
	st.global.v4.f32 	[%rd59], {%f466, %f465, %f464, %f463};
	st.global.v4.f32 	[%rd59+16], {%f462, %f461, %f460, %f459};
	add.s64 	%rd60, %rd59, %rd57;
	st.global.v4.f32 	[%rd60], {%f458, %f457, %f456, %f455};
	st.global.v4.f32 	[%rd60+16], {%f454, %f453, %f452, %f451};
	add.s64 	%rd61, %rd60, %rd57;
	st.global.v4.f32 	[%rd61], {%f450, %f449, %f448, %f447};
	st.global.v4.f32 	[%rd61+16], {%f446, %f445, %f444, %f443};
	add.s64 	%rd62, %rd61, %rd57;
	st.global.v4.f32 	[%rd62], {%f442, %f441, %f440, %f439};
	st.global.v4.f32 	[%rd62+16], {%f438, %f437, %f436, %f435};
	add.s64 	%rd63, %rd62, %rd57;
	st.global.v4.f32 	[%rd63], {%f434, %f433, %f432, %f431};
	st.global.v4.f32 	[%rd63+16], {%f430, %f429, %f428, %f427};
	add.s64 	%rd64, %rd63, %rd57;
	st.global.v4.f32 	[%rd64], {%f426, %f425, %f424, %f423};
	st.global.v4.f32 	[%rd64+16], {%f422, %f421, %f420, %f419};
	ret;

}


// ===== COMPILED SASS (sm_100) =====

	.target	sm_100

	.elftype	@"ET_EXEC"


//--------------------- .note.nv.tkinfo           --------------------------
	.section	.note.nv.tkinfo,"",@"SHT_NOTE"
	.sectionflags	@"SHF_NOTE_NV_TKINFO"
	.tkinfo
        /*0018*/ 	.word	0x00000002
        /*0030*/ 	.string	""
        /*0030*/ 	.string	"ptxas"
        /*0030*/ 	.string	"Cuda compilation tools, release 13.0, V13.0.88"
        /*0030*/ 	.string	"Build cuda_13.0.r13.0/compiler.36424714_0"
        /*0030*/ 	.string	"-arch sm_100 -m 64 "



//--------------------- .note.nv.cuinfo           --------------------------
	.section	.note.nv.cuinfo,"",@"SHT_NOTE"
	.sectionflags	@"SHF_NOTE_NV_CUINFO"
        /*0018*/ 	.short	0x0002
        /*001a*/ 	.short	0x0064
        /*001c*/ 	.short	0x0082
	.zero		2


//--------------------- .nv.info                  --------------------------
	.section	.nv.info,"",@"SHT_CUDA_INFO"
	.align	4


	//----- nvinfo : EIATTR_REGCOUNT
	.align		4
        /*0000*/ 	.byte	0x04, 0x2f
        /*0002*/ 	.short	(.L_4 - .L_3)
	.align		4
.L_3:
        /*0004*/ 	.word	index@(_Z11gemm_kernelIfLm128ELm128ELm8ELm8ELm8EEvPT_S1_S1_mmm)
        /*0008*/ 	.word	0x00000060


	//----- nvinfo : EIATTR_FRAME_SIZE
	.align		4
.L_4:
        /*000c*/ 	.byte	0x04, 0x11
        /*000e*/ 	.short	(.L_6 - .L_5)
	.align		4
.L_5:
        /*0010*/ 	.word	index@(_Z11gemm_kernelIfLm128ELm128ELm8ELm8ELm8EEvPT_S1_S1_mmm)
        /*0014*/ 	.word	0x00000000


	//----- nvinfo : EIATTR_MIN_STACK_SIZE
	.align		4
.L_6:
        /*0018*/ 	.byte	0x04, 0x12
        /*001a*/ 	.short	(.L_8 - .L_7)
	.align		4
.L_7:
        /*001c*/ 	.word	index@(_Z11gemm_kernelIfLm128ELm128ELm8ELm8ELm8EEvPT_S1_S1_mmm)
        /*0020*/ 	.word	0x00000000
.L_8:


//--------------------- .nv.compat                --------------------------
	.section	.nv.compat,"",@"SHT_CUDA_COMPAT_INFO"
	.align	4
        /*0000*/ 	.byte	0x02, 0x09, 0x00, 0x00, 0x02, 0x02, 0x01, 0x00, 0x02, 0x05, 0x05, 0x00, 0x03, 0x07, 0x01, 0x01
        /*0010*/ 	.byte	0x02, 0x03, 0x00, 0x00, 0x02, 0x06, 0x01, 0x00, 0x04, 0x0b, 0x08, 0x00, 0x09, 0x00, 0x00, 0x00
        /*0020*/ 	.byte	0x00, 0x00, 0x00, 0x00


//--------------------- .nv.info._Z11gemm_kernelIfLm128ELm128ELm8ELm8ELm8EEvPT_S1_S1_mmm --------------------------
	.section	.nv.info._Z11gemm_kernelIfLm128ELm128ELm8ELm8ELm8EEvPT_S1_S1_mmm,"",@"SHT_CUDA_INFO"
	.sectionflags	@""
	.align	4


	//----- nvinfo : EIATTR_CUDA_API_VERSION
	.align		4
        /*0000*/ 	.byte	0x04, 0x37
        /*0002*/ 	.short	(.L_10 - .L_9)
.L_9:
        /*0004*/ 	.word	0x00000082


	//----- nvinfo : EIATTR_KPARAM_INFO
	.align		4
.L_10:
        /*0008*/ 	.byte	0x04, 0x17
        /*000a*/ 	.short	(.L_12 - .L_11)
.L_11:
        /*000c*/ 	.word	0x00000000
        /*0010*/ 	.short	0x0005
        /*0012*/ 	.short	0x0028
        /*0014*/ 	.byte	0x00, 0xf0, 0x21, 0x00


	//----- nvinfo : EIATTR_KPARAM_INFO
	.align		4
.L_12:
        /*0018*/ 	.byte	0x04, 0x17
        /*001a*/ 	.short	(.L_14 - .L_13)
.L_13:
        /*001c*/ 	.word	0x00000000
        /*0020*/ 	.short	0x0004
        /*0022*/ 	.short	0x0020
        /*0024*/ 	.byte	0x00, 0xf0, 0x21, 0x00


	//----- nvinfo : EIATTR_KPARAM_INFO
	.align		4
.L_14:
        /*0028*/ 	.byte	0x04, 0x17
        /*002a*/ 	.short	(.L_16 - .L_15)
.L_15:
        /*002c*/ 	.word	0x00000000
        /*0030*/ 	.short	0x0003
        /*0032*/ 	.short	0x0018
        /*0034*/ 	.byte	0x00, 0xf0, 0x21, 0x00


	//----- nvinfo : EIATTR_KPARAM_INFO
	.align		4
.L_16:
        /*0038*/ 	.byte	0x04, 0x17
        /*003a*/ 	.short	(.L_18 - .L_17)
.L_17:
        /*003c*/ 	.word	0x00000000
        /*0040*/ 	.short	0x0002
        /*0042*/ 	.short	0x0010
        /*0044*/ 	.byte	0x00, 0xf5, 0x21, 0x00


	//----- nvinfo : EIATTR_KPARAM_INFO
	.align		4
.L_18:
        /*0048*/ 	.byte	0x04, 0x17
        /*004a*/ 	.short	(.L_20 - .L_19)
.L_19:
        /*004c*/ 	.word	0x00000000
        /*0050*/ 	.short	0x0001
        /*0052*/ 	.short	0x0008
        /*0054*/ 	.byte	0x00, 0xf5, 0x21, 0x00


	//----- nvinfo : EIATTR_KPARAM_INFO
	.align		4
.L_20:
        /*0058*/ 	.byte	0x04, 0x17
        /*005a*/ 	.short	(.L_22 - .L_21)
.L_21:
        /*005c*/ 	.word	0x00000000
        /*0060*/ 	.short	0x0000
        /*0062*/ 	.short	0x0000
        /*0064*/ 	.byte	0x00, 0xf5, 0x21, 0x00


	//----- nvinfo : EIATTR_SPARSE_MMA_MASK
	.align		4
.L_22:
        /*0068*/ 	.byte	0x03, 0x50
        /*006a*/ 	.short	0x0000


	//----- nvinfo : EIATTR_MAXREG_COUNT
	.align		4
        /*006c*/ 	.byte	0x03, 0x1b
        /*006e*/ 	.short	0x00ff


	//----- nvinfo : EIATTR_NUM_BARRIERS
	.align		4
        /*0070*/ 	.byte	0x02, 0x4c
        /*0072*/ 	.byte	0x01
	.zero		1


	//----- nvinfo : EIATTR_EXTERNS
	.align		4
        /*0074*/ 	.byte	0x04, 0x0f
        /*0076*/ 	.short	(.L_24 - .L_23)


	//   ....[0]....
	.align		4
.L_23:
        /*0078*/ 	.word	index@(__assertfail)


	//----- nvinfo : EIATTR_MERCURY_ISA_VERSION
	.align		4
.L_24:
        /*007c*/ 	.byte	0x03, 0x5f
        /*007e*/ 	.short	0x0101


	//----- nvinfo : EIATTR_VRC_CTA_INIT_COUNT
	.align		4
        /*0080*/ 	.byte	0x02, 0x4a
	.zero		1
	.zero		1


	//----- nvinfo : EIATTR_SYSCALL_OFFSETS
	.align		4
        /*0084*/ 	.byte	0x04, 0x46
        /*0086*/ 	.short	(.L_26 - .L_25)


	//   ....[0]....
.L_25:
        /*0088*/ 	.word	0x00000130


	//----- nvinfo : EIATTR_EXIT_INSTR_OFFSETS
	.align		4
.L_26:
        /*008c*/ 	.byte	0x04, 0x1c
        /*008e*/ 	.short	(.L_28 - .L_27)


	//   ....[0]....
.L_27:
        /*0090*/ 	.word	0x000015a0


	//----- nvinfo : EIATTR_CBANK_PARAM_SIZE
	.align		4
.L_28:
        /*0094*/ 	.byte	0x03, 0x19
        /*0096*/ 	.short	0x0030


	//----- nvinfo : EIATTR_PARAM_CBANK
	.align		4
        /*0098*/ 	.byte	0x04, 0x0a
        /*009a*/ 	.short	(.L_30 - .L_29)
	.align		4
.L_29:
        /*009c*/ 	.word	index@(.nv.constant0._Z11gemm_kernelIfLm128ELm128ELm8ELm8ELm8EEvPT_S1_S1_mmm)
        /*00a0*/ 	.short	0x0380
        /*00a2*/ 	.short	0x0030


	//----- nvinfo : EIATTR_SW_WAR
	.align		4
.L_30:
        /*00a4*/ 	.byte	0x04, 0x36
        /*00a6*/ 	.short	(.L_32 - .L_31)
.L_31:
        /*00a8*/ 	.word	0x00000008
.L_32:


//--------------------- .nv.callgraph             --------------------------
	.section	.nv.callgraph,"",@"SHT_CUDA_CALLGRAPH"
	.align	4
	.sectionentsize	8
	.align		4
        /*0000*/ 	.word	0x00000000
	.align		4
        /*0004*/ 	.word	0xffffffff
	.align		4
        /*0008*/ 	.word	index@(_Z11gemm_kernelIfLm128ELm128ELm8ELm8ELm8EEvPT_S1_S1_mmm)
	.align		4
        /*000c*/ 	.word	index@(__assertfail)
	.align		4
        /*0010*/ 	.word	0x00000000
	.align		4
        /*0014*/ 	.word	0xfffffffe
	.align		4
        /*0018*/ 	.word	0x00000000
	.align		4
        /*001c*/ 	.word	0xfffffffd
	.align		4
        /*0020*/ 	.word	0x00000000
	.align		4
        /*0024*/ 	.word	0xfffffffc


//--------------------- .nv.constant4             --------------------------
	.section	.nv.constant4,"a",@progbits
	.align	8
	.align		8
.nv.constant4:
        /*0000*/ 	.dword	__assertfail
	.align		8
        /*0008*/ 	.dword	__unnamed_1
	.align		8
        /*0010*/ 	.dword	$str
	.align		8
        /*0018*/ 	.dword	$str$1


//--------------------- .text._Z11gemm_kernelIfLm128ELm128ELm8ELm8ELm8EEvPT_S1_S1_mmm --------------------------
	.section	.text._Z11gemm_kernelIfLm128ELm128ELm8ELm8ELm8EEvPT_S1_S1_mmm,"ax",@progbits
	.align	128
        .global         _Z11gemm_kernelIfLm128ELm128ELm8ELm8ELm8EEvPT_S1_S1_mmm
        .type           _Z11gemm_kernelIfLm128ELm128ELm8ELm8ELm8EEvPT_S1_S1_mmm,@function
        .size           _Z11gemm_kernelIfLm128ELm128ELm8ELm8ELm8EEvPT_S1_S1_mmm,(.L_x_7 - _Z11gemm_kernelIfLm128ELm128ELm8ELm8ELm8EEvPT_S1_S1_mmm)
        .other          _Z11gemm_kernelIfLm128ELm128ELm8ELm8ELm8EEvPT_S1_S1_mmm,@"STO_CUDA_ENTRY STV_DEFAULT"
_Z11gemm_kernelIfLm128ELm128ELm8ELm8ELm8EEvPT_S1_S1_mmm:
.text._Z11gemm_kernelIfLm128ELm128ELm8ELm8ELm8EEvPT_S1_S1_mmm:
[----:B------:R-:W0:Y:S01]  /*0000*/  LDC R1, c[0x0][0x37c] ;  /* 0x0000df00ff017b82 */ /* 0x000e220000000800 */
[----:B------:R-:W1:Y:S02]  /*0010*/  LDCU UR4, c[0x0][0x360] ;  /* 0x00006c00ff0477ac */ /* 0x000e640008000800 */
[----:B-1----:R-:W-:-:S09]  /*0020*/  UISETP.NE.AND UP0, UPT, UR4, 0x100, UPT ;  /* 0x000001000400788c */ /* 0x002fd2000bf05270 */
[----:B------:R-:W-:Y:S05]  /*0030*/  BRA.U !UP0, `(.L_x_0) ;  /* 0x0000000108407547 */ /* 0x000fea000b800000 */
[----:B------:R-:W-:Y:S01]  /*0040*/  MOV R0, 0x0 ;  /* 0x0000000000007802 */ /* 0x000fe20000000f00 */
[----:B------:R-:W1:Y:S01]  /*0050*/  LDCU.64 UR4, c[0x4][0x10] ;  /* 0x01000200ff0477ac */ /* 0x000e620008000a00 */
[----:B------:R-:W-:Y:S02]  /*0060*/  IMAD.MOV.U32 R8, RZ, RZ, 0x21 ;  /* 0x00000021ff087424 */ /* 0x000fe400078e00ff */
[----:B------:R2:W3:Y:S01]  /*0070*/  LDC.64 R2, c[0x4][R0] ;  /* 0x0100000000027b82 */ /* 0x0004e20000000a00 */
[----:B------:R-:W4:Y:S01]  /*0080*/  LDCU.64 UR6, c[0x4][0x18] ;  /* 0x01000300ff0677ac */ /* 0x000f220008000a00 */
[----:B------:R-:W-:Y:S02]  /*0090*/  IMAD.MOV.U32 R12, RZ, RZ, 0x1 ;  /* 0x00000001ff0c7424 */ /* 0x000fe400078e00ff */
[----:B------:R-:W-:Y:S01]  /*00a0*/  IMAD.MOV.U32 R13, RZ, RZ, RZ ;  /* 0x000000ffff0d7224 */ /* 0x000fe200078e00ff */
[----:B------:R-:W5:Y:S01]  /*00b0*/  LDCU.64 UR8, c[0x4][0x8] ;  /* 0x01000100ff0877ac */ /* 0x000f620008000a00 */
[----:B-1----:R-:W-:-:S02]  /*00c0*/  IMAD.U32 R4, RZ, RZ, UR4 ;  /* 0x00000004ff047e24 */ /* 0x002fc4000f8e00ff */
[----:B------:R-:W-:Y:S02]  /*00d0*/  IMAD.U32 R5, RZ, RZ, UR5 ;  /* 0x00000005ff057e24 */ /* 0x000fe4000f8e00ff */
[----:B----4-:R-:W-:Y:S02]  /*00e0*/  IMAD.U32 R6, RZ, RZ, UR6 ;  /* 0x00000006ff067e24 */ /* 0x010fe4000f8e00ff */
[----:B------:R-:W-:Y:S02]  /*00f0*/  IMAD.U32 R7, RZ, RZ, UR7 ;  /* 0x00000007ff077e24 */ /* 0x000fe4000f8e00ff */
[----:B-----5:R-:W-:Y:S02]  /*0100*/  IMAD.U32 R10, RZ, RZ, UR8 ;  /* 0x00000008ff0a7e24 */ /* 0x020fe4000f8e00ff */
[----:B--2---:R-:W-:-:S07]  /*0110*/  IMAD.U32 R11, RZ, RZ, UR9 ;  /* 0x00000009ff0b7e24 */ /* 0x004fce000f8e00ff */
[----:B------:R-:W-:-:S07]  /*0120*/  LEPC R20, `(.L_x_0) ;  /* 0x000000001014794e */ /* 0x000fce0000000000 */
[----:B0--3--:R-:W-:Y:S05]  /*0130*/  CALL.ABS.NOINC R2 ;  /* 0x0000000002007343 */ /* 0x009fea0003c00000 */
.L_x_0:
[----:B------:R-:W1:Y:S01]  /*0140*/  LDC.64 R4, c[0x0][0x3a8] ;  /* 0x0000ea00ff047b82 */ /* 0x000e620000000a00 */
[----:B------:R-:W2:Y:S01]  /*0150*/  S2R R83, SR_TID.X ;  /* 0x0000000000537919 */ /* 0x000ea20000002100 */
[----:B------:R-:W3:Y:S06]  /*0160*/  LDCU.64 UR4, c[0x0][0x388] ;  /* 0x00007100ff0477ac */ /* 0x000eec0008000a00 */
[----:B------:R-:W4:Y:S08]  /*0170*/  S2UR UR6, SR_CTAID.Y ;  /* 0x00000000000679c3 */ /* 0x000f300000002600 */
[----:B------:R-:W3:Y:S08]  /*0180*/  S2UR UR7, SR_CTAID.X ;  /* 0x00000000000779c3 */ /* 0x000ef00000002500 */
[----:B------:R-:W5:Y:S01]  /*0190*/  LDC.64 R6, c[0x0][0x380] ;  /* 0x0000e000ff067b82 */ /* 0x000f620000000a00 */
[----:B-1----:R-:W-:-:S02]  /*01a0*/  ISETP.GE.U32.AND P0, PT, R4, 0x8, PT ;  /* 0x000000080400780c */ /* 0x002fc40003f06070 */
[----:B------:R-:W-:Y:S02]  /*01b0*/  ISETP.NE.U32.AND P1, PT, R4, RZ, PT ;  /* 0x000000ff0400720c */ /* 0x000fe40003f25070 */
[C---:B------:R-:W-:Y:S02]  /*01c0*/  ISETP.GE.U32.AND.EX P0, PT, R5.reuse, RZ, PT, P0 ;  /* 0x000000ff0500720c */ /* 0x040fe40003f06100 */
[----:B------:R-:W-:Y:S01]  /*01d0*/  ISETP.NE.AND.EX P1, PT, R5, RZ, PT, P1 ;  /* 0x000000ff0500720c */ /* 0x000fe20003f25310 */
[----:B------:R-:W1:Y:S01]  /*01e0*/  LDC.64 R80, c[0x0][0x358] ;  /* 0x0000d600ff507b82 */ /* 0x000e620000000a00 */
[----:B----4-:R-:W-:-:S06]  /*01f0*/  USHF.L.U32 UR6, UR6, 0x7, URZ ;  /* 0x0000000706067899 */ /* 0x010fcc00080006ff */
[----:B------:R-:W-:Y:S01]  /*0200*/  IMAD.WIDE.U32 R78, R4, UR6, RZ ;  /* 0x00000006044e7c25 */ /* 0x000fe2000f8e00ff */
[----:B---3--:R-:W-:-:S06]  /*0210*/  UIMAD.WIDE.U32 UR4, UR7, 0x200, UR4 ;  /* 0x00000200070478a5 */ /* 0x008fcc000f8e0004 */
[----:B------:R-:W-:Y:S02]  /*0220*/  IMAD.U32 R2, RZ, RZ, UR4 ;  /* 0x00000004ff027e24 */ /* 0x000fe4000f8e00ff */
[----:B------:R-:W-:Y:S01]  /*0230*/  IMAD R2, R5, UR6, R79 ;  /* 0x0000000605027c24 */ /* 0x000fe2000f8e024f */
[C---:B-----5:R-:W-:Y:S01]  /*0240*/  LEA R0, P2, R78.reuse, R6, 0x2 ;  /* 0x000000064e007211 */ /* 0x060fe200078410ff */
[----:B------:R-:W-:Y:S01]  /*0250*/  IMAD.U32 R3, RZ, RZ, UR5 ;  /* 0x00000005ff037e24 */ /* 0x000fe2000f8e00ff */
[----:B--2---:R-:W-:Y:S01]  /*0260*/  SHF.R.U32.HI R79, RZ, 0x1, R83 ;  /* 0x00000001ff4f7819 */ /* 0x004fe20000011653 */
[----:B------:R-:W-:Y:S01]  /*0270*/  IMAD.U32 R76, RZ, RZ, UR4 ;  /* 0x00000004ff4c7e24 */ /* 0x000fe2000f8e00ff */
[----:B------:R-:W-:Y:S01]  /*0280*/  LEA.HI.X R78, R78, R7, R2, 0x2, P2 ;  /* 0x000000074e4e7211 */ /* 0x000fe200010f1402 */
[----:B------:R-:W-:Y:S02]  /*0290*/  IMAD.U32 R77, RZ, RZ, UR5 ;  /* 0x00000005ff4d7e24 */ /* 0x000fe4000f8e00ff */
[----:B------:R-:W-:-:S02]  /*02a0*/  IMAD.MOV.U32 R77, RZ, RZ, R3 ;  /* 0x000000ffff4d7224 */ /* 0x000fc400078e0003 */
[----:B------:R-:W-:Y:S01]  /*02b0*/  IMAD.MOV.U32 R7, RZ, RZ, RZ ;  /* 0x000000ffff077224 */ /* 0x000fe200078e00ff */
[----:B------:R-:W-:Y:S06]  /*02c0*/  @!P0 BRA `(.L_x_1) ;  /* 0x0000000000848947 */ /* 0x000fec0003800000 */
[----:B------:R-:W2:Y:S01]  /*02d0*/  LDCU.64 UR4, c[0x0][0x3a0] ;  /* 0x00007400ff0477ac */ /* 0x000ea20008000a00 */
[C---:B------:R-:W-:Y:S01]  /*02e0*/  LOP3.LUT R6, R83.reuse, 0x1, RZ, 0xc0, !PT ;  /* 0x0000000153067812 */ /* 0x040fe200078ec0ff */
[----:B------:R-:W-:Y:S01]  /*02f0*/  IMAD.MOV.U32 R3, RZ, RZ, RZ ;  /* 0x000000ffff037224 */ /* 0x000fe200078e00ff */
[----:B------:R-:W-:Y:S01]  /*0300*/  LOP3.LUT R12, R83, 0x1f, RZ, 0xc0, !PT ;  /* 0x0000001f530c7812 */ /* 0x000fe200078ec0ff */
[----:B------:R-:W-:Y:S01]  /*0310*/  IMAD.MOV.U32 R9, RZ, RZ, RZ ;  /* 0x000000ffff097224 */ /* 0x000fe200078e00ff */
[----:B------:R-:W-:Y:S01]  /*0320*/  SHF.R.U32.HI R13, RZ, 0x5, R83 ;  /* 0x00000005ff0d7819 */ /* 0x000fe20000011653 */
[----:B------:R-:W-:Y:S01]  /*0330*/  IMAD.SHL.U32 R2, R6, 0x4, RZ ;  /* 0x0000000406027824 */ /* 0x000fe200078e00ff */
[----:B-1----:R-:W-:Y:S01]  /*0340*/  R2UR UR6, R80 ;  /* 0x00000000500672ca */ /* 0x002fe200000e0000 */
[----:B------:R-:W-:Y:S01]  /*0350*/  IMAD.SHL.U32 R8, R12, 0x4, RZ ;  /* 0x000000040c087824 */ /* 0x000fe200078e00ff */
[----:B------:R-:W-:Y:S01]  /*0360*/  R2UR UR7, R81 ;  /* 0x00000000510772ca */ /* 0x000fe200000e0000 */
[----:B------:R-:W-:-:S04]  /*0370*/  IMAD.WIDE.U32 R2, R79, R4, R2 ;  /* 0x000000044f027225 */ /* 0x000fc800078e0002 */
[----:B------:R-:W-:Y:S01]  /*0380*/  IMAD R5, R79, R5, R3 ;  /* 0x000000054f057224 */ /* 0x000fe200078e0203 */
[----:B------:R-:W-:Y:S01]  /*0390*/  LEA R4, P0, R2, R0, 0x2 ;  /* 0x0000000002047211 */ /* 0x000fe200078010ff */
[C---:B--2---:R-:W-:Y:S01]  /*03a0*/  IMAD.WIDE.U32 R8, R13.reuse, UR4, R8 ;  /* 0x000000040d087c25 */ /* 0x044fe2000f8e0008 */
[----:B------:R-:W-:Y:S02]  /*03b0*/  R2UR UR4, R80 ;  /* 0x00000000500472ca */ /* 0x000fe400000e0000 */
[----:B------:R-:W-:Y:S01]  /*03c0*/  LEA.HI.X R5, R2, R78, R5, 0x2, P0 ;  /* 0x0000004e02057211 */ /* 0x000fe200000f1405 */
[----:B------:R-:W-:Y:S01]  /*03d0*/  IMAD R3, R13, UR5, R9 ;  /* 0x000000050d037c24 */ /* 0x000fe2000f8e0209 */
[----:B------:R-:W-:Y:S02]  /*03e0*/  R2UR UR5, R81 ;  /* 0x00000000510572ca */ /* 0x000fe400000e0000 */
[C---:B------:R-:W-:Y:S01]  /*03f0*/  LEA R10, P2, R8.reuse, R76, 0x2 ;  /* 0x0000004c080a7211 */ /* 0x040fe200078410ff */
[----:B------:R-:W2:Y:S03]  /*0400*/  LDG.E.128 R16, desc[UR6][R4.64] ;  /* 0x0000000604107981 */ /* 0x000ea6000c1e1d00 */
[----:B------:R-:W-:-:S07]  /*0410*/  LEA.HI.X R11, R8, R77, R3, 0x2, P2 ;  /* 0x0000004d080b7211 */ /* 0x000fce00010f1403 */
[----:B------:R-:W3:Y:S01]  /*0420*/  LDG.E.128 R8, desc[UR4][R10.64] ;  /* 0x000000040a087981 */ /* 0x000ee2000c1e1d00 */
[----:B------:R-:W1:Y:S01]  /*0430*/  S2UR UR6, SR_CgaCtaId ;  /* 0x00000000000679c3 */ /* 0x000e620000008800 */
[----:B------:R-:W-:Y:S02]  /*0440*/  UMOV UR4, 0x400 ;  /* 0x0000040000047882 */ /* 0x000fe40000000000 */
[----:B------:R-:W-:Y:S01]  /*0450*/  UIADD3 UR5, UPT, UPT, UR4, 0x2000, URZ ;  /* 0x0000200004057890 */ /* 0x000fe2000fffe0ff */
[----:B------:R-:W-:Y:S02]  /*0460*/  IMAD R2, R79, 0x2, R6 ;  /* 0x000000024f027824 */ /* 0x000fe400078e0206 */
[----:B------:R-:W-:Y:S01]  /*0470*/  IMAD R3, R13, 0x20, R12 ;  /* 0x000000200d037824 */ /* 0x000fe200078e020c */
[----:B-1----:R-:W-:Y:S02]  /*0480*/  ULEA UR4, UR6, UR4, 0x18 ;  /* 0x0000000406047291 */ /* 0x002fe4000f8ec0ff */
[----:B------:R-:W-:-:S04]  /*0490*/  ULEA UR5, UR6, UR5, 0x18 ;  /* 0x0000000506057291 */ /* 0x000fc8000f8ec0ff */
[----:B------:R-:W-:Y:S02]  /*04a0*/  LEA R2, R2, UR4, 0x4 ;  /* 0x0000000402027c11 */ /* 0x000fe4000f8e20ff */
[----:B------:R-:W-:-:S03]  /*04b0*/  LEA R3, R3, UR5, 0x4 ;  /* 0x0000000503037c11 */ /* 0x000fc6000f8e20ff */
[----:B--2---:R2:W-:Y:S04]  /*04c0*/  STS.128 [R2], R16 ;  /* 0x0000001002007388 */ /* 0x0045e80000000c00 */
[----:B---3--:R2:W-:Y:S02]  /*04d0*/  STS.128 [R3], R8 ;  /* 0x0000000803007388 */ /* 0x0085e40000000c00 */
.L_x_1:
[----:B------:R-:W-:Y:S05]  /*04e0*/  WARPSYNC.ALL ;  /* 0x0000000000007948 */ /* 0x000fea0003800000 */
[----:B------:R-:W-:Y:S01]  /*04f0*/  BAR.SYNC.DEFER_BLOCKING 0x0 ;  /* 0x0000000000007b1d */ /* 0x000fe20000010000 */
[----:B------:R-:W-:Y:S01]  /*0500*/  IMAD.MOV.U32 R6, RZ, RZ, RZ ;  /* 0x000000ffff067224 */ /* 0x000fe200078e00ff */
[----:B------:R-:W-:Y:S02]  /*0510*/  CS2R R4, SRZ ;  /* 0x0000000000047805 */ /* 0x000fe4000001ff00 */
[----:B--2---:R-:W-:Y:S02]  /*0520*/  CS2R R10, SRZ ;  /* 0x00000000000a7805 */ /* 0x004fe4000001ff00 */
[----:B------:R-:W-:-:S02]  /*0530*/  CS2R R8, SRZ ;  /* 0x0000000000087805 */ /* 0x000fc4000001ff00 */
[----:B------:R-:W-:Y:S02]  /*0540*/  CS2R R14, SRZ ;  /* 0x00000000000e7805 */ /* 0x000fe4000001ff00 */
[----:B------:R-:W-:Y:S02]  /*0550*/  CS2R R12, SRZ ;  /* 0x00000000000c7805 */ /* 0x000fe4000001ff00 */
[----:B------:R-:W-:Y:S02]  /*0560*/  CS2R R18, SRZ ;  /* 0x0000000000127805 */ /* 0x000fe4000001ff00 */
[----:B------:R-:W-:Y:S02]  /*0570*/  CS2R R16, SRZ ;  /* 0x0000000000107805 */ /* 0x000fe4000001ff00 */
[----:B------:R-:W-:Y:S02]  /*0580*/  CS2R R22, SRZ ;  /* 0x0000000000167805 */ /* 0x000fe4000001ff00 */
        /* <DEDUP_REMOVED lines=22> */
[----:B------:R-:W-:Y:S01]  /*06f0*/  CS2R R64, SRZ ;  /* 0x0000000000407805 */ /* 0x000fe2000001ff00 */
[----:B------:R-:W-:Y:S06]  /*0700*/  @!P1 BRA `(.L_x_2) ;  /* 0x00000008006c9947 */ /* 0x000fec0003800000 */
[----:B------:R-:W-:Y:S01]  /*0710*/  IMAD.MOV.U32 R86, RZ, RZ, RZ ;  /* 0x000000ffff567224 */ /* 0x000fe200078e00ff */
[----:B------:R-:W-:Y:S01]  /*0720*/  UMOV UR4, URZ ;  /* 0x000000ff00047c82 */ /* 0x000fe20008000000 */
[----:B------:R-:W-:Y:S01]  /*0730*/  IMAD.MOV.U32 R7, RZ, RZ, RZ ;  /* 0x000000ffff077224 */ /* 0x000fe200078e00ff */
[----:B------:R-:W-:Y:S01]  /*0740*/  UMOV UR5, URZ ;  /* 0x000000ff00057c82 */ /* 0x000fe20008000000 */
[----:B------:R-:W-:-:S05]  /*0750*/  UMOV UR6, URZ ;  /* 0x000000ff00067c82 */ /* 0x000fca0008000000 */
.L_x_5:
[----:B------:R-:W2:Y:S01]  /*0760*/  LDC.64 R2, c[0x0][0x3a8] ;  /* 0x0000ea00ff027b82 */ /* 0x000ea20000000a00 */
[----:B------:R-:W-:Y:S01]  /*0770*/  UIADD3 UR5, UP0, UPT, UR5, 0x8, URZ ;  /* 0x0000000805057890 */ /* 0x000fe2000ff1e0ff */
[----:B------:R-:W-:-:S03]  /*0780*/  LOP3.LUT R82, R86, 0x1, RZ, 0x3c, !PT ;  /* 0x0000000156527812 */ /* 0x000fc600078e3cff */
[----:B------:R-:W-:-:S03]  /*0790*/  UIADD3.X UR7, UPT, UPT, URZ, UR6, URZ, UP0, !UPT ;  /* 0x00000006ff077290 */ /* 0x000fc600087fe4ff */
[----:B------:R-:W3:Y:S03]  /*07a0*/  LDC.64 R72, c[0x0][0x3a0] ;  /* 0x0000e800ff487b82 */ /* 0x000ee60000000a00 */
[----:B------:R-:W-:Y:S01]  /*07b0*/  IMAD.U32 R68, RZ, RZ, UR7 ;  /* 0x00000007ff447e24 */ /* 0x000fe2000f8e00ff */
[----:B--2---:R-:W-:-:S04]  /*07c0*/  ISETP.LE.U32.AND P0, PT, R2, UR5, PT ;  /* 0x0000000502007c0c */ /* 0x004fc8000bf03070 */
[----:B------:R-:W-:Y:S02]  /*07d0*/  ISETP.GE.U32.AND.EX P0, PT, R68, R3, PT, P0 ;  /* 0x000000034400720c */ /* 0x000fe40003f06100 */
[----:B---3--:R-:W-:-:S04]  /*07e0*/  LEA R76, P1, R72, R76, 0x5 ;  /* 0x0000004c484c7211 */ /* 0x008fc800078228ff */
[----:B------:R-:W-:-:S07]  /*07f0*/  LEA.HI.X R77, R72, R77, R73, 0x5, P1 ;  /* 0x0000004d484d7211 */ /* 0x000fce00008f2c49 */
[----:B------:R-:W-:Y:S05]  /*0800*/  @P0 BRA `(.L_x_3) ;  /* 0x0000000000900947 */ /* 0x000fea0003800000 */
[----:B------:R-:W-:Y:S01]  /*0810*/  IMAD.SHL.U32 R70, R83, 0x4, RZ ;  /* 0x0000000453467824 */ /* 0x000fe200078e00ff */
[----:B------:R-:W-:Y:S01]  /*0820*/  SHF.R.U32.HI R87, RZ, 0x5, R83 ;  /* 0x00000005ff577819 */ /* 0x000fe20000011653 */
[----:B------:R-:W-:Y:S01]  /*0830*/  IMAD.MOV.U32 R69, RZ, RZ, RZ ;  /* 0x000000ffff457224 */ /* 0x000fe200078e00ff */
[----:B-1----:R-:W-:Y:S01]  /*0840*/  R2UR UR8, R80 ;  /* 0x00000000500872ca */ /* 0x002fe200000e0000 */
[----:B------:R-:W-:Y:S01]  /*0850*/  IMAD.MOV.U32 R71, RZ, RZ, RZ ;  /* 0x000000ffff477224 */ /* 0x000fe200078e00ff */
[C---:B------:R-:W-:Y:S02]  /*0860*/  LOP3.LUT R68, R70.reuse, 0x7c, RZ, 0xc0, !PT ;  /* 0x0000007c46447812 */ /* 0x040fe400078ec0ff */
[----:B------:R-:W-:Y:S02]  /*0870*/  LOP3.LUT R70, R70, 0x4, RZ, 0xc0, !PT ;  /* 0x0000000446467812 */ /* 0x000fe400078ec0ff */
[----:B------:R-:W-:Y:S01]  /*0880*/  R2UR UR9, R81 ;  /* 0x00000000510972ca */ /* 0x000fe200000e0000 */
[----:B------:R-:W-:Y:S01]  /*0890*/  IMAD.WIDE.U32 R68, R87, R72, R68 ;  /* 0x0000004857447225 */ /* 0x000fe200078e0044 */
[----:B------:R-:W-:-:S02]  /*08a0*/  R2UR UR10, R80 ;  /* 0x00000000500a72ca */ /* 0x000fc400000e0000 */
[----:B------:R-:W-:Y:S01]  /*08b0*/  R2UR UR11, R81 ;  /* 0x00000000510b72ca */ /* 0x000fe200000e0000 */
[----:B------:R-:W-:Y:S01]  /*08c0*/  IMAD.WIDE.U32 R70, R79, R2, R70 ;  /* 0x000000024f467225 */ /* 0x000fe200078e0046 */
[----:B------:R-:W-:-:S03]  /*08d0*/  LEA R72, P1, R68, R76, 0x2 ;  /* 0x0000004c44487211 */ /* 0x000fc600078210ff */
[----:B------:R-:W-:Y:S01]  /*08e0*/  IMAD R73, R87, R73, R69 ;  /* 0x0000004957497224 */ /* 0x000fe200078e0245 */
[----:B------:R-:W-:Y:S01]  /*08f0*/  LEA R84, P0, R70, R0, 0x2 ;  /* 0x0000000046547211 */ /* 0x000fe200078010ff */
[----:B------:R-:W-:-:S03]  /*0900*/  IMAD R69, R79, R3, R71 ;  /* 0x000000034f457224 */ /* 0x000fc600078e0247 */
[----:B------:R-:W-:Y:S02]  /*0910*/  LEA.HI.X R73, R68, R77, R73, 0x2, P1 ;  /* 0x0000004d44497211 */ /* 0x000fe400008f1449 */
[----:B------:R-:W-:-:S04]  /*0920*/  LEA.HI.X R85, R70, R78, R69, 0x2, P0 ;  /* 0x0000004e46557211 */ /* 0x000fc800000f1445 */
[----:B------:R-:W2:Y:S04]  /*0930*/  LDG.E.128 R72, desc[UR10][R72.64] ;  /* 0x0000000a48487981 */ /* 0x000ea8000c1e1d00 */
[----:B------:R-:W3:Y:S01]  /*0940*/  LDG.E.128 R68, desc[UR8][R84.64+0x20] ;  /* 0x0000200854447981 */ /* 0x000ee2000c1e1d00 */
[----:B------:R-:W1:Y:S01]  /*0950*/  S2UR UR7, SR_CgaCtaId ;  /* 0x00000000000779c3 */ /* 0x000e620000008800 */
[----:B------:R-:W-:Y:S01]  /*0960*/  IMAD.SHL.U32 R83, R83, 0x10, RZ ;  /* 0x0000001053537824 */ /* 0x000fe200078e00ff */
[----:B------:R-:W-:-:S04]  /*0970*/  UMOV UR5, 0x400 ;  /* 0x0000040000057882 */ /* 0x000fc80000000000 */
[----:B------:R-:W-:Y:S01]  /*0980*/  LOP3.LUT R88, R83, 0x1f0, RZ, 0xc0, !PT ;  /* 0x000001f053587812 */ /* 0x000fe200078ec0ff */
[----:B------:R-:W-:-:S04]  /*0990*/  UIADD3 UR8, UPT, UPT, UR5, 0x2000, URZ ;  /* 0x0000200005087890 */ /* 0x000fc8000fffe0ff */
[----:B------:R-:W-:Y:S01]  /*09a0*/  IMAD R87, R87, 0x200, R88 ;  /* 0x0000020057577824 */ /* 0x000fe200078e0258 */
[----:B------:R-:W-:-:S05]  /*09b0*/  LOP3.LUT R88, R83, 0x10, RZ, 0xc0, !PT ;  /* 0x0000001053587812 */ /* 0x000fca00078ec0ff */
[----:B------:R-:W-:Y:S01]  /*09c0*/  IMAD R88, R79, 0x20, R88 ;  /* 0x000000204f587824 */ /* 0x000fe200078e0258 */
[----:B-1----:R-:W-:Y:S02]  /*09d0*/  ULEA UR5, UR7, UR5, 0x18 ;  /* 0x0000000507057291 */ /* 0x002fe4000f8ec0ff */
[----:B------:R-:W-:-:S04]  /*09e0*/  ULEA UR8, UR7, UR8, 0x18 ;  /* 0x0000000807087291 */ /* 0x000fc8000f8ec0ff */
[----:B------:R-:W-:Y:S02]  /*09f0*/  VIADD R83, R88, UR5 ;  /* 0x0000000558537c36 */ /* 0x000fe40008000000 */
[----:B------:R-:W-:Y:S02]  /*0a00*/  VIADD R87, R87, UR8 ;  /* 0x0000000857577c36 */ /* 0x000fe40008000000 */
[C---:B------:R-:W-:Y:S02]  /*0a10*/  IMAD R83, R82.reuse, 0x1000, R83 ;  /* 0x0000100052537824 */ /* 0x040fe400078e0253 */
[----:B------:R-:W-:-:S03]  /*0a20*/  IMAD R87, R82, 0x1000, R87 ;  /* 0x0000100052577824 */ /* 0x000fc600078e0257 */
[----:B---3--:R3:W-:Y:S04]  /*0a30*/  STS.128 [R83], R68 ;  /* 0x0000004453007388 */ /* 0x0087e80000000c00 */
[----:B--2---:R3:W-:Y:S02]  /*0a40*/  STS.128 [R87], R72 ;  /* 0x0000004857007388 */ /* 0x0047e40000000c00 */
.L_x_3:
[----:B---3--:R-:W2:Y:S01]  /*0a50*/  S2R R83, SR_TID.X ;  /* 0x0000000000537919 */ /* 0x008ea20000002100 */
[----:B------:R-:W3:Y:S01]  /*0a60*/  S2UR UR7, SR_CgaCtaId ;  /* 0x00000000000779c3 */ /* 0x000ee20000008800 */
[----:B------:R-:W-:Y:S02]  /*0a70*/  UMOV UR5, 0x400 ;  /* 0x0000040000057882 */ /* 0x000fe40000000000 */
[----:B------:R-:W-:-:S04]  /*0a80*/  UIADD3 UR8, UPT, UPT, UR5, 0x2000, URZ ;  /* 0x0000200005087890 */ /* 0x000fc8000fffe0ff */
[----:B---3--:R-:W-:Y:S02]  /*0a90*/  ULEA UR8, UR7, UR8, 0x18 ;  /* 0x0000000807087291 */ /* 0x008fe4000f8ec0ff */
[----:B------:R-:W-:Y:S01]  /*0aa0*/  ULEA UR5, UR7, UR5, 0x18 ;  /* 0x0000000507057291 */ /* 0x000fe2000f8ec0ff */
[C---:B--2---:R-:W-:Y:S02]  /*0ab0*/  IMAD.SHL.U32 R68, R83.reuse, 0x20, RZ ;  /* 0x0000002053447824 */ /* 0x044fe400078e00ff */
[----:B------:R-:W-:-:S03]  /*0ac0*/  IMAD.SHL.U32 R70, R83, 0x10, RZ ;  /* 0x0000001053467824 */ /* 0x000fc600078e00ff */
[----:B------:R-:W-:Y:S02]  /*0ad0*/  LOP3.LUT R69, R68, 0x1e0, RZ, 0xc0, !PT ;  /* 0x000001e044457812 */ /* 0x000fe400078ec0ff */
[----:B------:R-:W-:-:S03]  /*0ae0*/  LOP3.LUT R68, R70, 0x3f00, RZ, 0xc0, !PT ;  /* 0x00003f0046447812 */ /* 0x000fc600078ec0ff */
[----:B------:R-:W-:Y:S02]  /*0af0*/  VIADD R71, R69, UR8 ;  /* 0x0000000845477c36 */ /* 0x000fe40008000000 */
[----:B------:R-:W-:Y:S01]  /*0b00*/  VIADD R69, R68, UR5 ;  /* 0x0000000544457c36 */ /* 0x000fe20008000000 */
[----:B------:R-:W-:Y:S01]  /*0b10*/  UMOV UR5, 0x80 ;  /* 0x0000008000057882 */ /* 0x000fe20000000000 */
[C---:B------:R-:W-:Y:S02]  /*0b20*/  IMAD R71, R86.reuse, 0x1000, R71 ;  /* 0x0000100056477824 */ /* 0x040fe400078e0247 */
[----:B------:R-:W-:Y:S02]  /*0b30*/  IMAD R84, R86, 0x1000, R69 ;  /* 0x0000100056547824 */ /* 0x000fe400078e0245 */
[----:B------:R-:W-:-:S07]  /*0b40*/  VIADD R85, R71, 0x10 ;  /* 0x0000001047557836 */ /* 0x000fce0000000000 */
.L_x_4:
[----:B------:R-:W-:Y:S04]  /*0b50*/  LDS R87, [R84+UR5+-0x80] ;  /* 0xffff800554577984 */ /* 0x000fe80008000800 */
[----:B------:R-:W2:Y:S04]  /*0b60*/  LDS.128 R68, [R85+-0x10] ;  /* 0xfffff00055447984 */ /* 0x000ea80000000c00 */
[----:B------:R-:W3:Y:S04]  /*0b70*/  LDS R89, [R84+UR5+-0x60] ;  /* 0xffffa00554597984 */ /* 0x000ee80008000800 */
[----:B------:R4:W5:Y:S04]  /*0b80*/  LDS.128 R72, [R85] ;  /* 0x0000000055487984 */ /* 0x0009680000000c00 */
[----:B------:R-:W0:Y:S04]  /*0b90*/  LDS R91, [R84+UR5+-0x40] ;  /* 0xffffc005545b7984 */ /* 0x000e280008000800 */
[----:B------:R-:W1:Y:S01]  /*0ba0*/  LDS R93, [R84+UR5+-0x20] ;  /* 0xffffe005545d7984 */ /* 0x000e620008000800 */
[----:B----4-:R-:W-:-:S02]  /*0bb0*/  VIADD R85, R85, 0x200 ;  /* 0x0000020055557836 */ /* 0x010fc40000000000 */
[C---:B--2---:R-:W-:Y:S01]  /*0bc0*/  FFMA R64, R87.reuse, R68, R64 ;  /* 0x0000004457407223 */ /* 0x044fe20000000040 */
[C---:B------:R-:W-:Y:S01]  /*0bd0*/  FFMA R65, R87.reuse, R69, R65 ;  /* 0x0000004557417223 */ /* 0x040fe20000000041 */
[C---:B------:R-:W-:Y:S01]  /*0be0*/  FFMA R66, R87.reuse, R70, R66 ;  /* 0x0000004657427223 */ /* 0x040fe20000000042 */
[----:B------:R-:W-:Y:S01]  /*0bf0*/  FFMA R67, R87, R71, R67 ;  /* 0x0000004757437223 */ /* 0x000fe20000000043 */
[C---:B---3--:R-:W-:Y:S01]  /*0c00*/  FFMA R56, R89.reuse, R68, R56 ;  /* 0x0000004459387223 */ /* 0x048fe20000000038 */
[C---:B------:R-:W-:Y:S01]  /*0c10*/  FFMA R57, R89.reuse, R69, R57 ;  /* 0x0000004559397223 */ /* 0x040fe20000000039 */
[C---:B------:R-:W-:Y:S01]  /*0c20*/  FFMA R58, R89.reuse, R70, R58 ;  /* 0x00000046593a7223 */ /* 0x040fe2000000003a */
[----:B------:R-:W-:Y:S01]  /*0c30*/  FFMA R59, R89, R71, R59 ;  /* 0x00000047593b7223 */ /* 0x000fe2000000003b */
[C---:B-----5:R-:W-:Y:S01]  /*0c40*/  FFMA R60, R87.reuse, R72, R60 ;  /* 0x00000048573c7223 */ /* 0x060fe2000000003c */
[C---:B------:R-:W-:Y:S01]  /*0c50*/  FFMA R61, R87.reuse, R73, R61 ;  /* 0x00000049573d7223 */ /* 0x040fe2000000003d */
[C---:B------:R-:W-:Y:S01]  /*0c60*/  FFMA R62, R87.reuse, R74, R62 ;  /* 0x0000004a573e7223 */ /* 0x040fe2000000003e */
[----:B------:R-:W-:Y:S01]  /*0c70*/  FFMA R63, R87, R75, R63 ;  /* 0x0000004b573f7223 */ /* 0x000fe2000000003f */
[C---:B------:R-:W-:Y:S01]  /*0c80*/  FFMA R52, R89.reuse, R72, R52 ;  /* 0x0000004859347223 */ /* 0x040fe20000000034 */
[C---:B------:R-:W-:Y:S01]  /*0c90*/  FFMA R53, R89.reuse, R73, R53 ;  /* 0x0000004959357223 */ /* 0x040fe20000000035 */
[C---:B------:R-:W-:Y:S01]  /*0ca0*/  FFMA R54, R89.reuse, R74, R54 ;  /* 0x0000004a59367223 */ /* 0x040fe20000000036 */
[----:B------:R-:W-:Y:S01]  /*0cb0*/  FFMA R55, R89, R75, R55 ;  /* 0x0000004b59377223 */ /* 0x000fe20000000037 */
[C---:B0-----:R-:W-:Y:S01]  /*0cc0*/  FFMA R48, R91.reuse, R68, R48 ;  /* 0x000000445b307223 */ /* 0x041fe20000000030 */
[C---:B------:R-:W-:Y:S01]  /*0cd0*/  FFMA R49, R91.reuse, R69, R49 ;  /* 0x000000455b317223 */ /* 0x040fe20000000031 */
[C---:B------:R-:W-:Y:S01]  /*0ce0*/  FFMA R50, R91.reuse, R70, R50 ;  /* 0x000000465b327223 */ /* 0x040fe20000000032 */
[C---:B------:R-:W-:Y:S01]  /*0cf0*/  FFMA R51, R91.reuse, R71, R51 ;  /* 0x000000475b337223 */ /* 0x040fe20000000033 */
[C---:B------:R-:W-:Y:S01]  /*0d00*/  FFMA R44, R91.reuse, R72, R44 ;  /* 0x000000485b2c7223 */ /* 0x040fe2000000002c */
[C---:B------:R-:W-:Y:S01]  /*0d10*/  FFMA R45, R91.reuse, R73, R45 ;  /* 0x000000495b2d7223 */ /* 0x040fe2000000002d */
[C---:B------:R-:W-:Y:S01]  /*0d20*/  FFMA R46, R91.reuse, R74, R46 ;  /* 0x0000004a5b2e7223 */ /* 0x040fe2000000002e */
[----:B------:R-:W-:Y:S01]  /*0d30*/  FFMA R47, R91, R75, R47 ;  /* 0x0000004b5b2f7223 */ /* 0x000fe2000000002f */
[C---:B-1----:R-:W-:Y:S01]  /*0d40*/  FFMA R40, R93.reuse, R68, R40 ;  /* 0x000000445d287223 */ /* 0x042fe20000000028 */
[C---:B------:R-:W-:Y:S01]  /*0d50*/  FFMA R41, R93.reuse, R69, R41 ;  /* 0x000000455d297223 */ /* 0x040fe20000000029 */
[C---:B------:R-:W-:Y:S01]  /*0d60*/  FFMA R42, R93.reuse, R70, R42 ;  /* 0x000000465d2a7223 */ /* 0x040fe2000000002a */
[C---:B------:R-:W-:Y:S01]  /*0d70*/  FFMA R43, R93.reuse, R71, R43 ;  /* 0x000000475d2b7223 */ /* 0x040fe2000000002b */
[C---:B------:R-:W-:Y:S01]  /*0d80*/  FFMA R36, R93.reuse, R72, R36 ;  /* 0x000000485d247223 */ /* 0x040fe20000000024 */
[C---:B------:R-:W-:Y:S01]  /*0d90*/  FFMA R37, R93.reuse, R73, R37 ;  /* 0x000000495d257223 */ /* 0x040fe20000000025 */
[C---:B------:R-:W-:Y:S01]  /*0da0*/  FFMA R38, R93.reuse, R74, R38 ;  /* 0x0000004a5d267223 */ /* 0x040fe20000000026 */
[----:B------:R-:W-:Y:S01]  /*0db0*/  FFMA R39, R93, R75, R39 ;  /* 0x0000004b5d277223 */ /* 0x000fe20000000027 */
[----:B------:R-:W0:Y:S04]  /*0dc0*/  LDS R87, [R84+UR5] ;  /* 0x0000000554577984 */ /* 0x000e280008000800 */
[----:B------:R-:W1:Y:S04]  /*0dd0*/  LDS R89, [R84+UR5+0x20] ;  /* 0x0000200554597984 */ /* 0x000e680008000800 */
[----:B------:R-:W2:Y:S04]  /*0de0*/  LDS R91, [R84+UR5+0x40] ;  /* 0x00004005545b7984 */ /* 0x000ea80008000800 */
[----:B------:R-:W3:Y:S01]  /*0df0*/  LDS R93, [R84+UR5+0x60] ;  /* 0x00006005545d7984 */ /* 0x000ee20008000800 */
[----:B------:R-:W-:-:S04]  /*0e00*/  UIADD3 UR5, UPT, UPT, UR5, 0x4, URZ ;  /* 0x0000000405057890 */ /* 0x000fc8000fffe0ff */
[----:B------:R-:W-:Y:S01]  /*0e10*/  UISETP.NE.AND UP0, UPT, UR5, 0xa0, UPT ;  /* 0x000000a00500788c */ /* 0x000fe2000bf05270 */
        /* <DEDUP_REMOVED lines=16> */
[C---:B--2---:R-:W-:Y:S01]  /*0f20*/  FFMA R16, R91.reuse, R68, R16 ;  /* 0x000000445b107223 */ /* 0x044fe20000000010 */
[C---:B------:R-:W-:Y:S01]  /*0f30*/  FFMA R17, R91.reuse, R69, R17 ;  /* 0x000000455b117223 */ /* 0x040fe20000000011 */
[C---:B------:R-:W-:Y:S01]  /*0f40*/  FFMA R18, R91.reuse, R70, R18 ;  /* 0x000000465b127223 */ /* 0x040fe20000000012 */
[C---:B------:R-:W-:Y:S01]  /*0f50*/  FFMA R19, R91.reuse, R71, R19 ;  /* 0x000000475b137223 */ /* 0x040fe20000000013 */
[C---:B------:R-:W-:Y:S01]  /*0f60*/  FFMA R12, R91.reuse, R72, R12 ;  /* 0x000000485b0c7223 */ /* 0x040fe2000000000c */
[C---:B------:R-:W-:Y:S01]  /*0f70*/  FFMA R13, R91.reuse, R73, R13 ;  /* 0x000000495b0d7223 */ /* 0x040fe2000000000d */
[C---:B------:R-:W-:Y:S01]  /*0f80*/  FFMA R14, R91.reuse, R74, R14 ;  /* 0x0000004a5b0e7223 */ /* 0x040fe2000000000e */
[----:B------:R-:W-:Y:S01]  /*0f90*/  FFMA R15, R91, R75, R15 ;  /* 0x0000004b5b0f7223 */ /* 0x000fe2000000000f */
[C---:B---3--:R-:W-:Y:S01]  /*0fa0*/  FFMA R8, R93.reuse, R68, R8 ;  /* 0x000000445d087223 */ /* 0x048fe20000000008 */
[C---:B------:R-:W-:Y:S01]  /*0fb0*/  FFMA R9, R93.reuse, R69, R9 ;  /* 0x000000455d097223 */ /* 0x040fe20000000009 */
[C---:B------:R-:W-:Y:S01]  /*0fc0*/  FFMA R10, R93.reuse, R70, R10 ;  /* 0x000000465d0a7223 */ /* 0x040fe2000000000a */
[C---:B------:R-:W-:Y:S01]  /*0fd0*/  FFMA R11, R93.reuse, R71, R11 ;  /* 0x000000475d0b7223 */ /* 0x040fe2000000000b */
[C---:B------:R-:W-:Y:S01]  /*0fe0*/  FFMA R4, R93.reuse, R72, R4 ;  /* 0x000000485d047223 */ /* 0x040fe20000000004 */
[C---:B------:R-:W-:Y:S01]  /*0ff0*/  FFMA R5, R93.reuse, R73, R5 ;  /* 0x000000495d057223 */ /* 0x040fe20000000005 */
[C---:B------:R-:W-:Y:S01]  /*1000*/  FFMA R6, R93.reuse, R74, R6 ;  /* 0x0000004a5d067223 */ /* 0x040fe20000000006 */
[----:B------:R-:W-:Y:S01]  /*1010*/  FFMA R7, R93, R75, R7 ;  /* 0x0000004b5d077223 */ /* 0x000fe20000000007 */
[----:B------:R-:W-:Y:S06]  /*1020*/  BRA.U UP0, `(.L_x_4) ;  /* 0xfffffff900c87547 */ /* 0x000fec000b83ffff */
[----:B------:R-:W-:Y:S01]  /*1030*/  UIADD3 UR5, UPT, UPT, UR4, 0x8, URZ ;  /* 0x0000000804057890 */ /* 0x000fe2000fffe0ff */
[----:B------:R-:W-:Y:S01]  /*1040*/  BAR.SYNC.DEFER_BLOCKING 0x0 ;  /* 0x0000000000007b1d */ /* 0x000fe20000010000 */
[----:B------:R-:W-:Y:S01]  /*1050*/  IADD3 R0, P1, PT, R0, 0x20, RZ ;  /* 0x0000002000007810 */ /* 0x000fe20007f3e0ff */
[----:B------:R-:W-:-:S03]  /*1060*/  IMAD.MOV.U32 R86, RZ, RZ, R82 ;  /* 0x000000ffff567224 */ /* 0x000fc600078e0052 */
[----:B------:R-:W-:Y:S01]  /*1070*/  ISETP.LE.U32.AND P0, PT, R2, UR5, PT ;  /* 0x0000000502007c0c */ /* 0x000fe2000bf03070 */
[----:B------:R-:W-:Y:S01]  /*1080*/  UMOV UR4, UR5 ;  /* 0x0000000500047c82 */ /* 0x000fe20008000000 */
[----:B------:R-:W-:Y:S02]  /*1090*/  IMAD.X R78, RZ, RZ, R78, P1 ;  /* 0x000000ffff4e7224 */ /* 0x000fe400008e064e */
[----:B------:R-:W-:-:S13]  /*10a0*/  ISETP.GE.U32.AND.EX P0, PT, RZ, R3, PT, P0 ;  /* 0x00000003ff00720c */ /* 0x000fda0003f06100 */
[----:B------:R-:W-:Y:S05]  /*10b0*/  @!P0 BRA `(.L_x_5) ;  /* 0xfffffff400a88947 */ /* 0x000fea000383ffff */
.L_x_2:
[----:B------:R-:W2:Y:S01]  /*10c0*/  S2R R2, SR_CTAID.X ;  /* 0x0000000000027919 */ /* 0x000ea20000002500 */
[----:B------:R-:W3:Y:S01]  /*10d0*/  LDCU.64 UR4, c[0x0][0x3a0] ;  /* 0x00007400ff0477ac */ /* 0x000ee20008000a00 */
[----:B------:R-:W-:Y:S01]  /*10e0*/  SHF.R.U32.HI R0, RZ, 0x1, R83 ;  /* 0x00000001ff007819 */ /* 0x000fe20000011653 */
[----:B------:R-:W-:Y:S01]  /*10f0*/  IMAD.SHL.U32 R83, R83, 0x8, RZ ;  /* 0x0000000853537824 */ /* 0x000fe200078e00ff */
[----:B------:R-:W4:Y:S01]  /*1100*/  S2R R69, SR_CTAID.Y ;  /* 0x0000000000457919 */ /* 0x000f220000002600 */
[----:B------:R-:W5:Y:S01]  /*1110*/  LDCU.64 UR6, c[0x0][0x390] ;  /* 0x00007200ff0677ac */ /* 0x000f620008000a00 */
[----:B------:R-:W-:Y:S02]  /*1120*/  LOP3.LUT R0, R0, 0x1f8, RZ, 0xc0, !PT ;  /* 0x000001f800007812 */ /* 0x000fe400078ec0ff */
[----:B-1----:R-:W-:Y:S02]  /*1130*/  R2UR UR8, R80 ;  /* 0x00000000500872ca */ /* 0x002fe400000e0000 */
[----:B------:R-:W-:-:S02]  /*1140*/  R2UR UR9, R81 ;  /* 0x00000000510972ca */ /* 0x000fc400000e0000 */
[C---:B------:R-:W-:Y:S02]  /*1150*/  R2UR UR10, R80.reuse ;  /* 0x00000000500a72ca */ /* 0x040fe400000e0000 */
[C---:B------:R-:W-:Y:S02]  /*1160*/  R2UR UR11, R81.reuse ;  /* 0x00000000510b72ca */ /* 0x040fe400000e0000 */
[C---:B------:R-:W-:Y:S02]  /*1170*/  R2UR UR12, R80.reuse ;  /* 0x00000000500c72ca */ /* 0x040fe400000e0000 */
[C---:B------:R-:W-:Y:S02]  /*1180*/  R2UR UR13, R81.reuse ;  /* 0x00000000510d72ca */ /* 0x040fe400000e0000 */
[----:B------:R-:W-:Y:S02]  /*1190*/  R2UR UR14, R80 ;  /* 0x00000000500e72ca */ /* 0x000fe400000e0000 */
[----:B------:R-:W-:-:S02]  /*11a0*/  R2UR UR15, R81 ;  /* 0x00000000510f72ca */ /* 0x000fc400000e0000 */
[C---:B------:R-:W-:Y:S02]  /*11b0*/  R2UR UR16, R80.reuse ;  /* 0x00000000501072ca */ /* 0x040fe400000e0000 */
[C---:B------:R-:W-:Y:S02]  /*11c0*/  R2UR UR17, R81.reuse ;  /* 0x00000000511172ca */ /* 0x040fe400000e0000 */
[----:B------:R-:W-:Y:S02]  /*11d0*/  R2UR UR18, R80 ;  /* 0x00000000501272ca */ /* 0x000fe400000e0000 */
[C---:B------:R-:W-:Y:S01]  /*11e0*/  R2UR UR19, R81.reuse ;  /* 0x00000000511372ca */ /* 0x040fe200000e0000 */
[----:B--2---:R-:W-:Y:S01]  /*11f0*/  IMAD.WIDE.U32 R2, R2, 0x80, RZ ;  /* 0x0000008002027825 */ /* 0x004fe200078e00ff */
[----:B------:R-:W-:Y:S02]  /*1200*/  R2UR UR20, R80 ;  /* 0x00000000501472ca */ /* 0x000fe400000e0000 */
[----:B------:R-:W-:Y:S01]  /*1210*/  R2UR UR21, R81 ;  /* 0x00000000511572ca */ /* 0x000fe200000e0000 */
[----:B----4-:R-:W-:Y:S01]  /*1220*/  IMAD R69, R69, 0x80, R0 ;  /* 0x0000008045457824 */ /* 0x010fe200078e0200 */
[----:B------:R-:W-:-:S02]  /*1230*/  LOP3.LUT R2, R2, 0x78, R83, 0xf8, !PT ;  /* 0x0000007802027812 */ /* 0x000fc400078ef853 */
[C---:B------:R-:W-:Y:S02]  /*1240*/  R2UR UR22, R80.reuse ;  /* 0x00000000501672ca */ /* 0x040fe400000e0000 */
[----:B------:R-:W-:Y:S01]  /*1250*/  R2UR UR23, R81 ;  /* 0x00000000511772ca */ /* 0x000fe200000e0000 */
[----:B---3--:R-:W-:Y:S01]  /*1260*/  IMAD.WIDE.U32 R2, R69, UR4, R2 ;  /* 0x0000000445027c25 */ /* 0x008fe2000f8e0002 */
[----:B------:R-:W-:Y:S02]  /*1270*/  R2UR UR24, R80 ;  /* 0x00000000501872ca */ /* 0x000fe400000e0000 */
[----:B------:R-:W-:Y:S01]  /*1280*/  R2UR UR25, R81 ;  /* 0x00000000511972ca */ /* 0x000fe200000e0000 */
[----:B------:R-:W-:Y:S01]  /*1290*/  IMAD R69, R69, UR5, R3 ;  /* 0x0000000545457c24 */ /* 0x000fe2000f8e0203 */
[----:B------:R-:W-:Y:S01]  /*12a0*/  USHF.L.U64.HI UR5, UR4, 0x2, UR5 ;  /* 0x0000000204057899 */ /* 0x000fe20008010205 */
[----:B-----5:R-:W-:Y:S01]  /*12b0*/  LEA R68, P0, R2, UR6, 0x2 ;  /* 0x0000000602447c11 */ /* 0x020fe2000f8010ff */
[----:B------:R-:W-:Y:S01]  /*12c0*/  USHF.L.U32 UR4, UR4, 0x2, URZ ;  /* 0x0000000204047899 */ /* 0x000fe200080006ff */
[----:B------:R-:W-:-:S02]  /*12d0*/  R2UR UR6, R80 ;  /* 0x00000000500672ca */ /* 0x000fc400000e0000 */
[----:B------:R-:W-:Y:S02]  /*12e0*/  LEA.HI.X R69, R2, UR7, R69, 0x2, P0 ;  /* 0x0000000702457c11 */ /* 0x000fe400080f1445 */
[----:B------:R-:W-:Y:S02]  /*12f0*/  R2UR UR7, R81 ;  /* 0x00000000510772ca */ /* 0x000fe400000e0000 */
[----:B------:R-:W-:Y:S01]  /*1300*/  IADD3 R2, P0, PT, R68, UR4, RZ ;  /* 0x0000000444027c10 */ /* 0x000fe2000ff1e0ff */
[----:B------:R1:W-:Y:S01]  /*1310*/  STG.E.128 desc[UR8][R68.64+0x10], R60 ;  /* 0x0000103c44007986 */ /* 0x0003e2000c101d08 */
[----:B------:R-:W-:Y:S02]  /*1320*/  R2UR UR26, R80 ;  /* 0x00000000501a72ca */ /* 0x000fe400000e0000 */
[----:B------:R-:W-:Y:S02]  /*1330*/  IADD3.X R3, PT, PT, R69, UR5, RZ, P0, !PT ;  /* 0x0000000545037c10 */ /* 0x000fe400087fe4ff */
[----:B------:R-:W-:-:S02]  /*1340*/  IADD3 R70, P0, PT, R2, UR4, RZ ;  /* 0x0000000402467c10 */ /* 0x000fc4000ff1e0ff */
[----:B------:R-:W-:Y:S02]  /*1350*/  R2UR UR27, R81 ;  /* 0x00000000511b72ca */ /* 0x000fe400000e0000 */
[----:B------:R-:W-:Y:S01]  /*1360*/  IADD3.X R71, PT, PT, R3, UR5, RZ, P0, !PT ;  /* 0x0000000503477c10 */ /* 0x000fe200087fe4ff */
[----:B------:R-:W-:Y:S01]  /*1370*/  STG.E.128 desc[UR6][R68.64], R64 ;  /* 0x0000004044007986 */ /* 0x000fe2000c101d06 */
[----:B------:R-:W-:Y:S02]  /*1380*/  IADD3 R72, P0, PT, R70, UR4, RZ ;  /* 0x0000000446487c10 */ /* 0x000fe4000ff1e0ff */
[----:B------:R-:W-:Y:S01]  /*1390*/  R2UR UR28, R80 ;  /* 0x00000000501c72ca */ /* 0x000fe200000e0000 */
[----:B------:R-:W-:Y:S01]  /*13a0*/  STG.E.128 desc[UR10][R2.64], R56 ;  /* 0x0000003802007986 */ /* 0x000fe2000c101d0a */
[----:B------:R-:W-:Y:S02]  /*13b0*/  IADD3.X R73, PT, PT, R71, UR5, RZ, P0, !PT ;  /* 0x0000000547497c10 */ /* 0x000fe400087fe4ff */
[----:B------:R-:W-:Y:S01]  /*13c0*/  IADD3 R74, P0, PT, R72, UR4, RZ ;  /* 0x00000004484a7c10 */ /* 0x000fe2000ff1e0ff */
[----:B------:R2:W-:Y:S01]  /*13d0*/  STG.E.128 desc[UR12][R2.64+0x10], R52 ;  /* 0x0000103402007986 */ /* 0x0005e2000c101d0c */
[----:B------:R-:W-:-:S02]  /*13e0*/  R2UR UR29, R81 ;  /* 0x00000000511d72ca */ /* 0x000fc400000e0000 */
[----:B------:R-:W-:Y:S01]  /*13f0*/  IADD3.X R75, PT, PT, R73, UR5, RZ, P0, !PT ;  /* 0x00000005494b7c10 */ /* 0x000fe200087fe4ff */
[----:B------:R-:W-:Y:S01]  /*1400*/  STG.E.128 desc[UR14][R70.64], R48 ;  /* 0x0000003046007986 */ /* 0x000fe2000c101d0e */
[----:B------:R-:W-:Y:S02]  /*1410*/  IADD3 R76, P0, PT, R74, UR4, RZ ;  /* 0x000000044a4c7c10 */ /* 0x000fe4000ff1e0ff */
[C---:B------:R-:W-:Y:S01]  /*1420*/  R2UR UR30, R80.reuse ;  /* 0x00000000501e72ca */ /* 0x040fe200000e0000 */
[----:B------:R-:W-:Y:S01]  /*1430*/  STG.E.128 desc[UR16][R70.64+0x10], R44 ;  /* 0x0000102c46007986 */ /* 0x000fe2000c101d10 */
[----:B------:R-:W-:Y:S02]  /*1440*/  IADD3.X R77, PT, PT, R75, UR5, RZ, P0, !PT ;  /* 0x000000054b4d7c10 */ /* 0x000fe400087fe4ff */
[----:B------:R-:W-:Y:S01]  /*1450*/  R2UR UR31, R81 ;  /* 0x00000000511f72ca */ /* 0x000fe200000e0000 */
[----:B------:R-:W-:Y:S01]  /*1460*/  STG.E.128 desc[UR18][R72.64], R40 ;  /* 0x0000002848007986 */ /* 0x000fe2000c101d12 */
[----:B------:R-:W-:-:S02]  /*1470*/  R2UR UR32, R80 ;  /* 0x00000000502072ca */ /* 0x000fc400000e0000 */
[C---:B------:R-:W-:Y:S01]  /*1480*/  R2UR UR33, R81.reuse ;  /* 0x00000000512172ca */ /* 0x040fe200000e0000 */
[----:B------:R-:W-:Y:S01]  /*1490*/  STG.E.128 desc[UR20][R72.64+0x10], R36 ;  /* 0x0000102448007986 */ /* 0x000fe2000c101d14 */
[----:B-1----:R-:W-:Y:S02]  /*14a0*/  IADD3 R60, P0, PT, R76, UR4, RZ ;  /* 0x000000044c3c7c10 */ /* 0x002fe4000ff1e0ff */
[C---:B------:R-:W-:Y:S01]  /*14b0*/  R2UR UR34, R80.reuse ;  /* 0x00000000502272ca */ /* 0x040fe200000e0000 */
[----:B------:R-:W-:Y:S01]  /*14c0*/  STG.E.128 desc[UR22][R74.64], R32 ;  /* 0x000000204a007986 */ /* 0x000fe2000c101d16 */
[C---:B------:R-:W-:Y:S02]  /*14d0*/  R2UR UR35, R81.reuse ;  /* 0x00000000512372ca */ /* 0x040fe400000e0000 */
[----:B------:R-:W-:Y:S01]  /*14e0*/  R2UR UR36, R80 ;  /* 0x00000000502472ca */ /* 0x000fe200000e0000 */
[----:B------:R-:W-:Y:S01]  /*14f0*/  STG.E.128 desc[UR24][R74.64+0x10], R28 ;  /* 0x0000101c4a007986 */ /* 0x000fe2000c101d18 */
[----:B------:R-:W-:-:S02]  /*1500*/  R2UR UR37, R81 ;  /* 0x00000000512572ca */ /* 0x000fc400000e0000 */
[----:B------:R-:W-:Y:S01]  /*1510*/  IADD3.X R61, PT, PT, R77, UR5, RZ, P0, !PT ;  /* 0x000000054d3d7c10 */ /* 0x000fe200087fe4ff */
[----:B------:R-:W-:Y:S01]  /*1520*/  STG.E.128 desc[UR26][R76.64], R24 ;  /* 0x000000184c007986 */ /* 0x000fe2000c101d1a */
[----:B--2---:R-:W-:-:S03]  /*1530*/  IADD3 R2, P0, PT, R60, UR4, RZ ;  /* 0x000000043c027c10 */ /* 0x004fc6000ff1e0ff */
[----:B------:R-:W-:Y:S01]  /*1540*/  STG.E.128 desc[UR28][R76.64+0x10], R20 ;  /* 0x000010144c007986 */ /* 0x000fe2000c101d1c */
[----:B------:R-:W-:-:S03]  /*1550*/  IADD3.X R3, PT, PT, R61, UR5, RZ, P0, !PT ;  /* 0x000000053d037c10 */ /* 0x000fc600087fe4ff */
[----:B------:R-:W-:Y:S04]  /*1560*/  STG.E.128 desc[UR30][R60.64], R16 ;  /* 0x000000103c007986 */ /* 0x000fe8000c101d1e */
[----:B------:R-:W-:Y:S04]  /*1570*/  STG.E.128 desc[UR32][R60.64+0x10], R12 ;  /* 0x0000100c3c007986 */ /* 0x000fe8000c101d20 */
[----:B------:R-:W-:Y:S04]  /*1580*/  STG.E.128 desc[UR34][R2.64], R8 ;  /* 0x0000000802007986 */ /* 0x000fe8000c101d22 */
[----:B------:R-:W-:Y:S01]  /*1590*/  STG.E.128 desc[UR36][R2.64+0x10], R4 ;  /* 0x0000100402007986 */ /* 0x000fe2000c101d24 */
[----:B------:R-:W-:Y:S05]  /*15a0*/  EXIT ;  /* 0x000000000000794d */ /* 0x000fea0003800000 */
.L_x_6:
[----:B------:R-:W-:-:S00]  /*15b0*/  BRA `(.L_x_6) ;  /* 0xfffffffc00fc7947 */ /* 0x000fc0000383ffff */
[----:B------:R-:W-:-:S00]  /*15c0*/  NOP ;  /* 0x0000000000007918 */ /* 0x000fc00000000000 */
        /* <DEDUP_REMOVED lines=11> */
.L_x_7:


//--------------------- .nv.global.init           --------------------------
	.section	.nv.global.init,"aw",@progbits
.nv.global.init:
	.type		$str$1,@object
	.size		$str$1,($str - $str$1)
$str$1:
        /*0000*/ 	.byte	0x2f, 0x74, 0x6d, 0x70, 0x2f, 0x73, 0x61, 0x73, 0x73, 0x5f, 0x63, 0x75, 0x5f, 0x38, 0x69, 0x65
        /*0010*/ 	.byte	0x6b, 0x6d, 0x6d, 0x69, 0x6a, 0x2f, 0x6b, 0x2e, 0x63, 0x75, 0x00
	.type		$str,@object
	.size		$str,(__unnamed_1 - $str)
$str:
        /*001b*/ 	.byte	0x6e, 0x75, 0x6d, 0x54, 0x68, 0x72, 0x65, 0x61, 0x64, 0x73, 0x42, 0x6c, 0x6f, 0x63, 0x6b, 0x74
        /*002b*/ 	.byte	0x69, 0x6c, 0x65, 0x20, 0x3d, 0x3d, 0x20, 0x62, 0x6c, 0x6f, 0x63, 0x6b, 0x44, 0x69, 0x6d, 0x2e
        /*003b*/ 	.byte	0x78, 0x00
	.type		__unnamed_1,@object
	.size		__unnamed_1,(.L_0 - __unnamed_1)
__unnamed_1:
        /*003d*/ 	.byte	0x76, 0x6f, 0x69, 0x64, 0x20, 0x67, 0x65, 0x6d, 0x6d, 0x5f, 0x6b, 0x65, 0x72, 0x6e, 0x65, 0x6c
        /* <DEDUP_REMOVED lines=12> */
        /*010d*/ 	.byte	0x54, 0x4e, 0x20, 0x3d, 0x20, 0x38, 0x55, 0x4c, 0x5d, 0x00
.L_0:


//--------------------- .nv.shared._Z11gemm_kernelIfLm128ELm128ELm8ELm8ELm8EEvPT_S1_S1_mmm --------------------------
	.section	.nv.shared._Z11gemm_kernelIfLm128ELm128ELm8ELm8ELm8EEvPT_S1_S1_mmm,"aw",@nobits
	.sectionflags	@""
	.align	4
.nv.shared._Z11gemm_kernelIfLm128ELm128ELm8ELm8ELm8EEvPT_S1_S1_mmm:
	.zero		17408


//--------------------- .nv.shared.reserved.0     --------------------------
	.section	.nv.shared.reserved.0,"aw",@nobits
	.weak		__nv_reservedSMEM_offset_0_alias
	.size		__nv_reservedSMEM_offset_0_alias, 0, 64
	.other		__nv_reservedSMEM_offset_0_alias,@"STO_CUDA_RESERVED_SHARED STV_DEFAULT"
__nv_reservedSMEM_offset_0_alias:
	.zero		0
	.zero		64


//--------------------- .nv.constant0._Z11gemm_kernelIfLm128ELm128ELm8ELm8ELm8EEvPT_S1_S1_mmm --------------------------
	.section	.nv.constant0._Z11gemm_kernelIfLm128ELm128ELm8ELm8ELm8EEvPT_S1_S1_mmm,"a",@progbits
	.sectionflags	@""
	.align	4
.nv.constant0._Z11gemm_kernelIfLm128ELm128ELm8ELm8ELm8EEvPT_S1_S1_mmm:
	.zero		944


//--------------------- SYMBOLS --------------------------

	.type		.nv.reservedSmem.offset0,@object
	.size		.nv.reservedSmem.offset0,0x4
	.type		.nv.reservedSmem.cap,@object
	.size		.nv.reservedSmem.cap,0x4
	.type		__assertfail,@function
